//
// Generated by NVIDIA NVVM Compiler
//
// Compiler Build ID: CL-36424714
// Cuda compilation tools, release 13.0, V13.0.88
// Based on NVVM 20.0.0
//

.version 9.0
.target sm_100
.address_size 64

	// .globl	_Z5nbodyP4Bodyi

.visible .entry _Z5nbodyP4Bodyi(
	.param .u64 .ptr .align 1 _Z5nbodyP4Bodyi_param_0,
	.param .u32 _Z5nbodyP4Bodyi_param_1
)
{
	.reg .pred 	%p<18>;
	.reg .b32 	%r<44>;
	.reg .b32 	%f<332>;
	.reg .b64 	%rd<26>;
	.reg .b64 	%fd<7>;

	ld.param.u64 	%rd9, [_Z5nbodyP4Bodyi_param_0];
	ld.param.u32 	%r24, [_Z5nbodyP4Bodyi_param_1];
	cvta.to.global.u64 	%rd1, %rd9;
	mov.u32 	%r25, %ctaid.x;
	shl.b32 	%r26, %r25, 6;
	mov.u32 	%r27, %tid.x;
	add.s32 	%r1, %r26, %r27;
	setp.ge.s32 	%p1, %r1, %r24;
	@%p1 bra 	$L__BB0_25;
	mul.wide.s32 	%rd10, %r1, 40;
	add.s64 	%rd11, %rd1, %rd10;
	add.s64 	%rd2, %rd11, 24;
	mov.b32 	%r42, 0;
	st.global.u32 	[%rd11+28], %r42;
	st.global.u32 	[%rd11+32], %r42;
	setp.lt.s32 	%p2, %r1, 1;
	mov.f32 	%f292, 0f00000000;
	mov.f32 	%f291, %f292;
	mov.f32 	%f290, %f292;
	@%p2 bra 	$L__BB0_11;
	min.s32 	%r30, %r1, %r24;
	max.s32 	%r42, %r30, 1;
	and.b32  	%r3, %r42, 3;
	setp.lt.s32 	%p3, %r30, 4;
	mov.b32 	%r37, 0;
	mov.f32 	%f292, 0f00000000;
	@%p3 bra 	$L__BB0_5;
	and.b32  	%r37, %r42, 2147483644;
	ld.global.f32 	%f1, [%rd2+-24];
	ld.global.f32 	%f2, [%rd2+-20];
	ld.global.f32 	%f3, [%rd2+-16];
	neg.s32 	%r35, %r37;
	add.s64 	%rd24, %rd1, 80;
	mov.f32 	%f292, 0f00000000;
	mov.f32 	%f291, %f292;
	mov.f32 	%f290, %f292;
$L__BB0_4:
	.pragma "nounroll";
	ld.global.f32 	%f77, [%rd24+-80];
	sub.f32 	%f78, %f77, %f1;
	ld.global.f32 	%f79, [%rd24+-76];
	sub.f32 	%f80, %f79, %f2;
	ld.global.f32 	%f81, [%rd24+-72];
	sub.f32 	%f82, %f81, %f3;
	mul.f32 	%f83, %f80, %f80;
	fma.rn.f32 	%f84, %f78, %f78, %f83;
	fma.rn.f32 	%f85, %f82, %f82, %f84;
	ld.global.f32 	%f86, [%rd24+-44];
	div.rn.f32 	%f87, %f86, %f85;
	add.f32 	%f88, %f290, %f87;
	add.f32 	%f89, %f291, %f87;
	add.f32 	%f90, %f292, %f87;
	ld.global.f32 	%f91, [%rd24+-40];
	sub.f32 	%f92, %f91, %f1;
	ld.global.f32 	%f93, [%rd24+-36];
	sub.f32 	%f94, %f93, %f2;
	ld.global.f32 	%f95, [%rd24+-32];
	sub.f32 	%f96, %f95, %f3;
	mul.f32 	%f97, %f94, %f94;
	fma.rn.f32 	%f98, %f92, %f92, %f97;
	fma.rn.f32 	%f99, %f96, %f96, %f98;
	ld.global.f32 	%f100, [%rd24+-4];
	div.rn.f32 	%f101, %f100, %f99;
	add.f32 	%f102, %f88, %f101;
	add.f32 	%f103, %f89, %f101;
	add.f32 	%f104, %f90, %f101;
	ld.global.f32 	%f105, [%rd24];
	sub.f32 	%f106, %f105, %f1;
	ld.global.f32 	%f107, [%rd24+4];
	sub.f32 	%f108, %f107, %f2;
	ld.global.f32 	%f109, [%rd24+8];
	sub.f32 	%f110, %f109, %f3;
	mul.f32 	%f111, %f108, %f108;
	fma.rn.f32 	%f112, %f106, %f106, %f111;
	fma.rn.f32 	%f113, %f110, %f110, %f112;
	ld.global.f32 	%f114, [%rd24+36];
	div.rn.f32 	%f115, %f114, %f113;
	add.f32 	%f116, %f102, %f115;
	add.f32 	%f117, %f103, %f115;
	add.f32 	%f118, %f104, %f115;
	ld.global.f32 	%f119, [%rd24+40];
	sub.f32 	%f120, %f119, %f1;
	ld.global.f32 	%f121, [%rd24+44];
	sub.f32 	%f122, %f121, %f2;
	ld.global.f32 	%f123, [%rd24+48];
	sub.f32 	%f124, %f123, %f3;
	mul.f32 	%f125, %f122, %f122;
	fma.rn.f32 	%f126, %f120, %f120, %f125;
	fma.rn.f32 	%f127, %f124, %f124, %f126;
	ld.global.f32 	%f128, [%rd24+76];
	div.rn.f32 	%f129, %f128, %f127;
	add.f32 	%f290, %f116, %f129;
	add.f32 	%f291, %f117, %f129;
	add.f32 	%f292, %f118, %f129;
	add.s32 	%r35, %r35, 4;
	add.s64 	%rd24, %rd24, 160;
	setp.ne.s32 	%p4, %r35, 0;
	@%p4 bra 	$L__BB0_4;
$L__BB0_5:
	setp.eq.s32 	%p5, %r3, 0;
	@%p5 bra 	$L__BB0_10;
	setp.eq.s32 	%p6, %r3, 1;
	@%p6 bra 	$L__BB0_8;
	mul.wide.u32 	%rd12, %r37, 40;
	add.s64 	%rd13, %rd1, %rd12;
	ld.global.f32 	%f131, [%rd13];
	ld.global.f32 	%f132, [%rd2+-24];
	sub.f32 	%f133, %f131, %f132;
	ld.global.f32 	%f134, [%rd13+4];
	ld.global.f32 	%f135, [%rd2+-20];
	sub.f32 	%f136, %f134, %f135;
	ld.global.f32 	%f137, [%rd13+8];
	ld.global.f32 	%f138, [%rd2+-16];
	sub.f32 	%f139, %f137, %f138;
	mul.f32 	%f140, %f136, %f136;
	fma.rn.f32 	%f141, %f133, %f133, %f140;
	fma.rn.f32 	%f142, %f139, %f139, %f141;
	ld.global.f32 	%f143, [%rd13+36];
	div.rn.f32 	%f144, %f143, %f142;
	add.f32 	%f145, %f290, %f144;
	add.f32 	%f146, %f291, %f144;
	add.f32 	%f147, %f292, %f144;
	ld.global.f32 	%f148, [%rd13+40];
	sub.f32 	%f149, %f148, %f132;
	ld.global.f32 	%f150, [%rd13+44];
	sub.f32 	%f151, %f150, %f135;
	ld.global.f32 	%f152, [%rd13+48];
	sub.f32 	%f153, %f152, %f138;
	mul.f32 	%f154, %f151, %f151;
	fma.rn.f32 	%f155, %f149, %f149, %f154;
	fma.rn.f32 	%f156, %f153, %f153, %f155;
	ld.global.f32 	%f157, [%rd13+76];
	div.rn.f32 	%f158, %f157, %f156;
	add.f32 	%f290, %f145, %f158;
	add.f32 	%f291, %f146, %f158;
	add.f32 	%f292, %f147, %f158;
	add.s32 	%r37, %r37, 2;
$L__BB0_8:
	and.b32  	%r31, %r42, 1;
	setp.eq.b32 	%p7, %r31, 1;
	not.pred 	%p8, %p7;
	@%p8 bra 	$L__BB0_10;
	mul.wide.u32 	%rd14, %r37, 40;
	add.s64 	%rd15, %rd1, %rd14;
	ld.global.f32 	%f159, [%rd15];
	ld.global.f32 	%f160, [%rd2+-24];
	sub.f32 	%f161, %f159, %f160;
	ld.global.f32 	%f162, [%rd15+4];
	ld.global.f32 	%f163, [%rd2+-20];
	sub.f32 	%f164, %f162, %f163;
	ld.global.f32 	%f165, [%rd15+8];
	ld.global.f32 	%f166, [%rd2+-16];
	sub.f32 	%f167, %f165, %f166;
	mul.f32 	%f168, %f164, %f164;
	fma.rn.f32 	%f169, %f161, %f161, %f168;
	fma.rn.f32 	%f170, %f167, %f167, %f169;
	ld.global.f32 	%f171, [%rd15+36];
	div.rn.f32 	%f172, %f171, %f170;
	add.f32 	%f290, %f290, %f172;
	add.f32 	%f291, %f291, %f172;
	add.f32 	%f292, %f292, %f172;
$L__BB0_10:
	st.global.f32 	[%rd2+4], %f291;
	st.global.f32 	[%rd2+8], %f292;
$L__BB0_11:
	setp.ge.s32 	%p9, %r42, %r24;
	@%p9 bra 	$L__BB0_15;
	setp.eq.s32 	%p10, %r42, %r1;
	@%p10 bra 	$L__BB0_14;
	mul.wide.u32 	%rd16, %r42, 40;
	add.s64 	%rd17, %rd1, %rd16;
	ld.global.f32 	%f173, [%rd17];
	ld.global.f32 	%f174, [%rd2+-24];
	sub.f32 	%f175, %f173, %f174;
	ld.global.f32 	%f176, [%rd17+4];
	ld.global.f32 	%f177, [%rd2+-20];
	sub.f32 	%f178, %f176, %f177;
	ld.global.f32 	%f179, [%rd17+8];
	ld.global.f32 	%f180, [%rd2+-16];
	sub.f32 	%f181, %f179, %f180;
	mul.f32 	%f182, %f178, %f178;
	fma.rn.f32 	%f183, %f175, %f175, %f182;
	fma.rn.f32 	%f184, %f181, %f181, %f183;
	ld.global.f32 	%f185, [%rd17+36];
	div.rn.f32 	%f186, %f185, %f184;
	add.f32 	%f290, %f290, %f186;
	st.global.f32 	[%rd2], %f290;
	add.f32 	%f291, %f291, %f186;
	st.global.f32 	[%rd2+4], %f291;
	add.f32 	%f292, %f292, %f186;
	st.global.f32 	[%rd2+8], %f292;
$L__BB0_14:
	add.s32 	%r42, %r42, 1;
$L__BB0_15:
	setp.ge.s32 	%p11, %r42, %r24;
	@%p11 bra 	$L__BB0_24;
	sub.s32 	%r14, %r24, %r42;
	and.b32  	%r15, %r14, 3;
	sub.s32 	%r32, %r42, %r24;
	setp.gt.u32 	%p12, %r32, -4;
	@%p12 bra 	$L__BB0_19;
	ld.global.f32 	%f43, [%rd2+-24];
	ld.global.f32 	%f44, [%rd2+-20];
	ld.global.f32 	%f45, [%rd2+-16];
	and.b32  	%r33, %r14, -4;
	neg.s32 	%r40, %r33;
	mul.wide.u32 	%rd18, %r42, 40;
	add.s64 	%rd19, %rd18, %rd1;
	add.s64 	%rd25, %rd19, 80;
$L__BB0_18:
	.pragma "nounroll";
	ld.global.f32 	%f188, [%rd25+-80];
	sub.f32 	%f189, %f188, %f43;
	ld.global.f32 	%f190, [%rd25+-76];
	sub.f32 	%f191, %f190, %f44;
	ld.global.f32 	%f192, [%rd25+-72];
	sub.f32 	%f193, %f192, %f45;
	mul.f32 	%f194, %f191, %f191;
	fma.rn.f32 	%f195, %f189, %f189, %f194;
	fma.rn.f32 	%f196, %f193, %f193, %f195;
	ld.global.f32 	%f197, [%rd25+-44];
	div.rn.f32 	%f198, %f197, %f196;
	add.f32 	%f199, %f290, %f198;
	add.f32 	%f200, %f291, %f198;
	add.f32 	%f201, %f292, %f198;
	ld.global.f32 	%f202, [%rd25+-40];
	sub.f32 	%f203, %f202, %f43;
	ld.global.f32 	%f204, [%rd25+-36];
	sub.f32 	%f205, %f204, %f44;
	ld.global.f32 	%f206, [%rd25+-32];
	sub.f32 	%f207, %f206, %f45;
	mul.f32 	%f208, %f205, %f205;
	fma.rn.f32 	%f209, %f203, %f203, %f208;
	fma.rn.f32 	%f210, %f207, %f207, %f209;
	ld.global.f32 	%f211, [%rd25+-4];
	div.rn.f32 	%f212, %f211, %f210;
	add.f32 	%f213, %f199, %f212;
	add.f32 	%f214, %f200, %f212;
	add.f32 	%f215, %f201, %f212;
	ld.global.f32 	%f216, [%rd25];
	sub.f32 	%f217, %f216, %f43;
	ld.global.f32 	%f218, [%rd25+4];
	sub.f32 	%f219, %f218, %f44;
	ld.global.f32 	%f220, [%rd25+8];
	sub.f32 	%f221, %f220, %f45;
	mul.f32 	%f222, %f219, %f219;
	fma.rn.f32 	%f223, %f217, %f217, %f222;
	fma.rn.f32 	%f224, %f221, %f221, %f223;
	ld.global.f32 	%f225, [%rd25+36];
	div.rn.f32 	%f226, %f225, %f224;
	add.f32 	%f227, %f213, %f226;
	add.f32 	%f228, %f214, %f226;
	add.f32 	%f229, %f215, %f226;
	ld.global.f32 	%f230, [%rd25+40];
	sub.f32 	%f231, %f230, %f43;
	ld.global.f32 	%f232, [%rd25+44];
	sub.f32 	%f233, %f232, %f44;
	ld.global.f32 	%f234, [%rd25+48];
	sub.f32 	%f235, %f234, %f45;
	mul.f32 	%f236, %f233, %f233;
	fma.rn.f32 	%f237, %f231, %f231, %f236;
	fma.rn.f32 	%f238, %f235, %f235, %f237;
	ld.global.f32 	%f239, [%rd25+76];
	div.rn.f32 	%f240, %f239, %f238;
	add.f32 	%f290, %f227, %f240;
	add.f32 	%f291, %f228, %f240;
	add.f32 	%f292, %f229, %f240;
	add.s32 	%r42, %r42, 4;
	add.s32 	%r40, %r40, 4;
	add.s64 	%rd25, %rd25, 160;
	setp.ne.s32 	%p13, %r40, 0;
	@%p13 bra 	$L__BB0_18;
$L__BB0_19:
	setp.eq.s32 	%p14, %r15, 0;
	@%p14 bra 	$L__BB0_24;
	setp.eq.s32 	%p15, %r15, 1;
	@%p15 bra 	$L__BB0_22;
	mul.wide.u32 	%rd20, %r42, 40;
	add.s64 	%rd21, %rd1, %rd20;
	ld.global.f32 	%f242, [%rd21];
	ld.global.f32 	%f243, [%rd2+-24];
	sub.f32 	%f244, %f242, %f243;
	ld.global.f32 	%f245, [%rd21+4];
	ld.global.f32 	%f246, [%rd2+-20];
	sub.f32 	%f247, %f245, %f246;
	ld.global.f32 	%f248, [%rd21+8];
	ld.global.f32 	%f249, [%rd2+-16];
	sub.f32 	%f250, %f248, %f249;
	mul.f32 	%f251, %f247, %f247;
	fma.rn.f32 	%f252, %f244, %f244, %f251;
	fma.rn.f32 	%f253, %f250, %f250, %f252;
	ld.global.f32 	%f254, [%rd21+36];
	div.rn.f32 	%f255, %f254, %f253;
	add.f32 	%f256, %f290, %f255;
	add.f32 	%f257, %f291, %f255;
	add.f32 	%f258, %f292, %f255;
	ld.global.f32 	%f259, [%rd21+40];
	sub.f32 	%f260, %f259, %f243;
	ld.global.f32 	%f261, [%rd21+44];
	sub.f32 	%f262, %f261, %f246;
	ld.global.f32 	%f263, [%rd21+48];
	sub.f32 	%f264, %f263, %f249;
	mul.f32 	%f265, %f262, %f262;
	fma.rn.f32 	%f266, %f260, %f260, %f265;
	fma.rn.f32 	%f267, %f264, %f264, %f266;
	ld.global.f32 	%f268, [%rd21+76];
	div.rn.f32 	%f269, %f268, %f267;
	add.f32 	%f290, %f256, %f269;
	add.f32 	%f291, %f257, %f269;
	add.f32 	%f292, %f258, %f269;
	add.s32 	%r42, %r42, 2;
$L__BB0_22:
	and.b32  	%r34, %r14, 1;
	setp.eq.b32 	%p16, %r34, 1;
	not.pred 	%p17, %p16;
	@%p17 bra 	$L__BB0_24;
	mul.wide.u32 	%rd22, %r42, 40;
	add.s64 	%rd23, %rd1, %rd22;
	ld.global.f32 	%f270, [%rd23];
	ld.global.f32 	%f271, [%rd2+-24];
	sub.f32 	%f272, %f270, %f271;
	ld.global.f32 	%f273, [%rd23+4];
	ld.global.f32 	%f274, [%rd2+-20];
	sub.f32 	%f275, %f273, %f274;
	ld.global.f32 	%f276, [%rd23+8];
	ld.global.f32 	%f277, [%rd2+-16];
	sub.f32 	%f278, %f276, %f277;
	mul.f32 	%f279, %f275, %f275;
	fma.rn.f32 	%f280, %f272, %f272, %f279;
	fma.rn.f32 	%f281, %f278, %f278, %f280;
	ld.global.f32 	%f282, [%rd23+36];
	div.rn.f32 	%f283, %f282, %f281;
	add.f32 	%f290, %f290, %f283;
	add.f32 	%f291, %f291, %f283;
	add.f32 	%f292, %f292, %f283;
$L__BB0_24:
	cvt.f64.f32 	%fd1, %f290;
	mul.f64 	%fd2, %fd1, 0d3DD26AB4B33C110A;
	cvt.rn.f32.f64 	%f284, %fd2;
	st.global.f32 	[%rd2], %f284;
	cvt.f64.f32 	%fd3, %f291;
	mul.f64 	%fd4, %fd3, 0d3DD26AB4B33C110A;
	cvt.rn.f32.f64 	%f285, %fd4;
	st.global.f32 	[%rd2+4], %f285;
	cvt.f64.f32 	%fd5, %f292;
	mul.f64 	%fd6, %fd5, 0d3DD26AB4B33C110A;
	cvt.rn.f32.f64 	%f286, %fd6;
	st.global.f32 	[%rd2+8], %f286;
$L__BB0_25:
	ret;

}
	// .globl	_Z12updateBodiesP4Bodyi
.visible .entry _Z12updateBodiesP4Bodyi(
	.param .u64 .ptr .align 1 _Z12updateBodiesP4Bodyi_param_0,
	.param .u32 _Z12updateBodiesP4Bodyi_param_1
)
{
	.reg .pred 	%p<2>;
	.reg .b32 	%r<6>;
	.reg .b32 	%f<16>;
	.reg .b64 	%rd<5>;

	ld.param.u64 	%rd1, [_Z12updateBodiesP4Bodyi_param_0];
	ld.param.u32 	%r2, [_Z12updateBodiesP4Bodyi_param_1];
	mov.u32 	%r3, %ctaid.x;
	shl.b32 	%r4, %r3, 6;
	mov.u32 	%r5, %tid.x;
	add.s32 	%r1, %r4, %r5;
	setp.ge.s32 	%p1, %r1, %r2;
	@%p1 bra 	$L__BB1_2;
	cvta.to.global.u64 	%rd2, %rd1;
	mul.wide.s32 	%rd3, %r1, 40;
	add.s64 	%rd4, %rd2, %rd3;
	ld.global.f32 	%f1, [%rd4+24];
	ld.global.f32 	%f2, [%rd4+12];
	fma.rn.f32 	%f3, %f1, 0f3A83126F, %f2;
	st.global.f32 	[%rd4+12], %f3;
	ld.global.f32 	%f4, [%rd4+28];
	ld.global.f32 	%f5, [%rd4+16];
	fma.rn.f32 	%f6, %f4, 0f3A83126F, %f5;
	st.global.f32 	[%rd4+16], %f6;
	ld.global.f32 	%f7, [%rd4+32];
	ld.global.f32 	%f8, [%rd4+20];
	fma.rn.f32 	%f9, %f7, 0f3A83126F, %f8;
	st.global.f32 	[%rd4+20], %f9;
	ld.global.f32 	%f10, [%rd4];
	fma.rn.f32 	%f11, %f3, 0f3A83126F, %f10;
	st.global.f32 	[%rd4], %f11;
	ld.global.f32 	%f12, [%rd4+4];
	fma.rn.f32 	%f13, %f6, 0f3A83126F, %f12;
	st.global.f32 	[%rd4+4], %f13;
	ld.global.f32 	%f14, [%rd4+8];
	fma.rn.f32 	%f15, %f9, 0f3A83126F, %f14;
	st.global.f32 	[%rd4+8], %f15;
$L__BB1_2:
	ret;

}


// ===== COMPILED SASS (sm_100) =====

	.target	sm_100

	.elftype	@"ET_EXEC"


//--------------------- .note.nv.tkinfo           --------------------------
	.section	.note.nv.tkinfo,"",@"SHT_NOTE"
	.sectionflags	@"SHF_NOTE_NV_TKINFO"
	.tkinfo
        /*0018*/ 	.word	0x00000002
        /*0030*/ 	.string	""
        /*0030*/ 	.string	"ptxas"
        /*0030*/ 	.string	"Cuda compilation tools, release 13.0, V13.0.88"
        /*0030*/ 	.string	"Build cuda_13.0.r13.0/compiler.36424714_0"
        /*0030*/ 	.string	"-arch sm_100 -m 64 "



//--------------------- .note.nv.cuinfo           --------------------------
	.section	.note.nv.cuinfo,"",@"SHT_NOTE"
	.sectionflags	@"SHF_NOTE_NV_CUINFO"
        /*0018*/ 	.short	0x0002
        /*001a*/ 	.short	0x0064
        /*001c*/ 	.short	0x0082
	.zero		2


//--------------------- .nv.info                  --------------------------
	.section	.nv.info,"",@"SHT_CUDA_INFO"
	.align	4


	//----- nvinfo : EIATTR_REGCOUNT
	.align		4
        /*0000*/ 	.byte	0x04, 0x2f
        /*0002*/ 	.short	(.L_1 - .L_0)
	.align		4
.L_0:
        /*0004*/ 	.word	index@(_Z5nbodyP4Bodyi)
        /*0008*/ 	.word	0x0000001e


	//----- nvinfo : EIATTR_FRAME_SIZE
	.align		4
.L_1:
        /*000c*/ 	.byte	0x04, 0x11
        /*000e*/ 	.short	(.L_3 - .L_2)
	.align		4
.L_2:
        /*0010*/ 	.word	index@($__internal_0_$__cuda_sm3x_div_rn_noftz_f32_slowpath)
        /*0014*/ 	.word	0x00000000


	//----- nvinfo : EIATTR_FRAME_SIZE
	.align		4
.L_3:
        /*0018*/ 	.byte	0x04, 0x11
        /*001a*/ 	.short	(.L_5 - .L_4)
	.align		4
.L_4:
        /*001c*/ 	.word	index@(_Z5nbodyP4Bodyi)
        /*0020*/ 	.word	0x00000000


	//----- nvinfo : EIATTR_REGCOUNT
	.align		4
.L_5:
        /*0024*/ 	.byte	0x04, 0x2f
        /*0026*/ 	.short	(.L_7 - .L_6)
	.align		4
.L_6:
        /*0028*/ 	.word	index@(_Z12updateBodiesP4Bodyi)
        /*002c*/ 	.word	0x00000012


	//----- nvinfo : EIATTR_FRAME_SIZE
	.align		4
.L_7:
        /*0030*/ 	.byte	0x04, 0x11
        /*0032*/ 	.short	(.L_9 - .L_8)
	.align		4
.L_8:
        /*0034*/ 	.word	index@(_Z12updateBodiesP4Bodyi)
        /*0038*/ 	.word	0x00000000


	//----- nvinfo : EIATTR_MIN_STACK_SIZE
	.align		4
.L_9:
        /*003c*/ 	.byte	0x04, 0x12
        /*003e*/ 	.short	(.L_11 - .L_10)
	.align		4
.L_10:
        /*0040*/ 	.word	index@(_Z12updateBodiesP4Bodyi)
        /*0044*/ 	.word	0x00000000


	//----- nvinfo : EIATTR_MIN_STACK_SIZE
	.align		4
.L_11:
        /*0048*/ 	.byte	0x04, 0x12
        /*004a*/ 	.short	(.L_13 - .L_12)
	.align		4
.L_12:
        /*004c*/ 	.word	index@(_Z5nbodyP4Bodyi)
        /*0050*/ 	.word	0x00000000
.L_13:


//--------------------- .nv.compat                --------------------------
	.section	.nv.compat,"",@"SHT_CUDA_COMPAT_INFO"
	.align	4
        /*0000*/ 	.byte	0x02, 0x09, 0x00, 0x00, 0x02, 0x02, 0x01, 0x00, 0x02, 0x05, 0x05, 0x00, 0x03, 0x07, 0x01, 0x01
        /*0010*/ 	.byte	0x02, 0x03, 0x00, 0x00, 0x02, 0x06, 0x01, 0x00, 0x04, 0x0b, 0x08, 0x00, 0x01, 0x00, 0x00, 0x00
        /*0020*/ 	.byte	0x00, 0x00, 0x00, 0x00


//--------------------- .nv.info._Z12updateBodiesP4Bodyi --------------------------
	.section	.nv.info._Z12updateBodiesP4Bodyi,"",@"SHT_CUDA_INFO"
	.sectionflags	@""
	.align	4


	//----- nvinfo : EIATTR_CUDA_API_VERSION
	.align		4
        /*0000*/ 	.byte	0x04, 0x37
        /*0002*/ 	.short	(.L_15 - .L_14)
.L_14:
        /*0004*/ 	.word	0x00000082


	//----- nvinfo : EIATTR_KPARAM_INFO
	.align		4
.L_15:
        /*0008*/ 	.byte	0x04, 0x17
        /*000a*/ 	.short	(.L_17 - .L_16)
.L_16:
        /*000c*/ 	.word	0x00000000
        /*0010*/ 	.short	0x0001
        /*0012*/ 	.short	0x0008
        /*0014*/ 	.byte	0x00, 0xf0, 0x11, 0x00


	//----- nvinfo : EIATTR_KPARAM_INFO
	.align		4
.L_17:
        /*0018*/ 	.byte	0x04, 0x17
        /*001a*/ 	.short	(.L_19 - .L_18)
.L_18:
        /*001c*/ 	.word	0x00000000
        /*0020*/ 	.short	0x0000
        /*0022*/ 	.short	0x0000
        /*0024*/ 	.byte	0x00, 0xf5, 0x21, 0x00


	//----- nvinfo : EIATTR_SPARSE_MMA_MASK
	.align		4
.L_19:
        /*0028*/ 	.byte	0x03, 0x50
        /*002a*/ 	.short	0x0000


	//----- nvinfo : EIATTR_MAXREG_COUNT
	.align		4
        /*002c*/ 	.byte	0x03, 0x1b
        /*002e*/ 	.short	0x00ff


	//----- nvinfo : EIATTR_MERCURY_ISA_VERSION
	.align		4
        /*0030*/ 	.byte	0x03, 0x5f
        /*0032*/ 	.short	0x0101


	//----- nvinfo : EIATTR_VRC_CTA_INIT_COUNT
	.align		4
        /*0034*/ 	.byte	0x02, 0x4a
	.zero		1
	.zero		1


	//----- nvinfo : EIATTR_EXIT_INSTR_OFFSETS
	.align		4
        /*0038*/ 	.byte	0x04, 0x1c
        /*003a*/ 	.short	(.L_21 - .L_20)


	//   ....[0]....
.L_20:
        /*003c*/ 	.word	0x00000060


	//   ....[1]....
        /*0040*/ 	.word	0x000001f0


	//----- nvinfo : EIATTR_CBANK_PARAM_SIZE
	.align		4
.L_21:
        /*0044*/ 	.byte	0x03, 0x19
        /*0046*/ 	.short	0x000c


	//----- nvinfo : EIATTR_PARAM_CBANK
	.align		4
        /*0048*/ 	.byte	0x04, 0x0a
        /*004a*/ 	.short	(.L_23 - .L_22)
	.align		4
.L_22:
        /*004c*/ 	.word	index@(.nv.constant0._Z12updateBodiesP4Bodyi)
        /*0050*/ 	.short	0x0380
        /*0052*/ 	.short	0x000c


	//----- nvinfo : EIATTR_SW_WAR
	.align		4
.L_23:
        /*0054*/ 	.byte	0x04, 0x36
        /*0056*/ 	.short	(.L_25 - .L_24)
.L_24:
        /*0058*/ 	.word	0x00000008
.L_25:


//--------------------- .nv.info._Z5nbodyP4Bodyi  --------------------------
	.section	.nv.info._Z5nbodyP4Bodyi,"",@"SHT_CUDA_INFO"
	.sectionflags	@""
	.align	4


	//----- nvinfo : EIATTR_CUDA_API_VERSION
	.align		4
        /*0000*/ 	.byte	0x04, 0x37
        /*0002*/ 	.short	(.L_27 - .L_26)
.L_26:
        /*0004*/ 	.word	0x00000082


	//----- nvinfo : EIATTR_KPARAM_INFO
	.align		4
.L_27:
        /*0008*/ 	.byte	0x04, 0x17
        /*000a*/ 	.short	(.L_29 - .L_28)
.L_28:
        /*000c*/ 	.word	0x00000000
        /*0010*/ 	.short	0x0001
        /*0012*/ 	.short	0x0008
        /*0014*/ 	.byte	0x00, 0xf0, 0x11, 0x00


	//----- nvinfo : EIATTR_KPARAM_INFO
	.align		4
.L_29:
        /*0018*/ 	.byte	0x04, 0x17
        /*001a*/ 	.short	(.L_31 - .L_30)
.L_30:
        /*001c*/ 	.word	0x00000000
        /*0020*/ 	.short	0x0000
        /*0022*/ 	.short	0x0000
        /*0024*/ 	.byte	0x00, 0xf5, 0x21, 0x00


	//----- nvinfo : EIATTR_SPARSE_MMA_MASK
	.align		4
.L_31:
        /*0028*/ 	.byte	0x03, 0x50
        /*002a*/ 	.short	0x0000


	//----- nvinfo : EIATTR_MAXREG_COUNT
	.align		4
        /*002c*/ 	.byte	0x03, 0x1b
        /*002e*/ 	.short	0x00ff


	//----- nvinfo : EIATTR_MERCURY_ISA_VERSION
	.align		4
        /*0030*/ 	.byte	0x03, 0x5f
        /*0032*/ 	.short	0x0101


	//----- nvinfo : EIATTR_VRC_CTA_INIT_COUNT
	.align		4
        /*0034*/ 	.byte	0x02, 0x4a
	.zero		1
	.zero		1


	//----- nvinfo : EIATTR_EXIT_INSTR_OFFSETS
	.align		4
        /*0038*/ 	.byte	0x04, 0x1c
        /*003a*/ 	.short	(.L_33 - .L_32)


	//   ....[0]....
.L_32:
        /*003c*/ 	.word	0x00000060


	//   ....[1]....
        /*0040*/ 	.word	0x000021c0


	//----- nvinfo : EIATTR_CRS_STACK_SIZE
	.align		4
.L_33:
        /*0044*/ 	.byte	0x04, 0x1e
        /*0046*/ 	.short	(.L_35 - .L_34)
.L_34:
        /*0048*/ 	.word	0x00000000


	//----- nvinfo : EIATTR_CBANK_PARAM_SIZE
	.align		4
.L_35:
        /*004c*/ 	.byte	0x03, 0x19
        /*004e*/ 	.short	0x000c


	//----- nvinfo : EIATTR_PARAM_CBANK
	.align		4
        /*0050*/ 	.byte	0x04, 0x0a
        /*0052*/ 	.short	(.L_37 - .L_36)
	.align		4
.L_36:
        /*0054*/ 	.word	index@(.nv.constant0._Z5nbodyP4Bodyi)
        /*0058*/ 	.short	0x0380
        /*005a*/ 	.short	0x000c


	//----- nvinfo : EIATTR_SW_WAR
	.align		4
.L_37:
        /*005c*/ 	.byte	0x04, 0x36
        /*005e*/ 	.short	(.L_39 - .L_38)
.L_38:
        /*0060*/ 	.word	0x00000008
.L_39:


//--------------------- .nv.callgraph             --------------------------
	.section	.nv.callgraph,"",@"SHT_CUDA_CALLGRAPH"
	.align	4
	.sectionentsize	8
	.align		4
        /*0000*/ 	.word	0x00000000
	.align		4
        /*0004*/ 	.word	0xffffffff
	.align		4
        /*0008*/ 	.word	0x00000000
	.align		4
        /*000c*/ 	.word	0xfffffffe
	.align		4
        /*0010*/ 	.word	0x00000000
	.align		4
        /*0014*/ 	.word	0xfffffffd
	.align		4
        /*0018*/ 	.word	0x00000000
	.align		4
        /*001c*/ 	.word	0xfffffffc


//--------------------- .text._Z12updateBodiesP4Bodyi --------------------------
	.section	.text._Z12updateBodiesP4Bodyi,"ax",@progbits
	.align	128
        .global         _Z12updateBodiesP4Bodyi
        .type           _Z12updateBodiesP4Bodyi,@function
        .size           _Z12updateBodiesP4Bodyi,(.L_x_64 - _Z12updateBodiesP4Bodyi)
        .other          _Z12updateBodiesP4Bodyi,@"STO_CUDA_ENTRY STV_DEFAULT"
_Z12updateBodiesP4Bodyi:
.text._Z12updateBodiesP4Bodyi:
[----:B------:R-:W-:Y:S01]  /*0000*/  LDC R1, c[0x0][0x37c] ;  /* 0x0000df00ff017b82 */ /* 0x000fe20000000800 */
[----:B------:R-:W0:Y:S01]  /*0010*/  S2R R5, SR_CTAID.X ;  /* 0x0000000000057919 */ /* 0x000e220000002500 */
[----:B------:R-:W1:Y:S01]  /*0020*/  LDCU UR4, c[0x0][0x388] ;  /* 0x00007100ff0477ac */ /* 0x000e620008000800 */
[----:B------:R-:W0:Y:S02]  /*0030*/  S2R R0, SR_TID.X ;  /* 0x0000000000007919 */ /* 0x000e240000002100 */
[----:B0-----:R-:W-:-:S04]  /*0040*/  LEA R5, R5, R0, 0x6 ;  /* 0x0000000005057211 */ /* 0x001fc800078e30ff */
[----:B-1----:R-:W-:-:S13]  /*0050*/  ISETP.GE.AND P0, PT, R5, UR4, PT ;  /* 0x0000000405007c0c */ /* 0x002fda000bf06270 */
[----:B------:R-:W-:Y:S05]  /*0060*/  @P0 EXIT ;  /* 0x000000000000094d */ /* 0x000fea0003800000 */
[----:B------:R-:W0:Y:S01]  /*0070*/  LDC.64 R2, c[0x0][0x380] ;  /* 0x0000e000ff027b82 */ /* 0x000e220000000a00 */
[----:B------:R-:W1:Y:S01]  /*0080*/  LDCU.64 UR4, c[0x0][0x358] ;  /* 0x00006b00ff0477ac */ /* 0x000e620008000a00 */
[----:B0-----:R-:W-:-:S05]  /*0090*/  IMAD.WIDE R2, R5, 0x28, R2 ;  /* 0x0000002805027825 */ /* 0x001fca00078e0202 */
[----:B-1----:R-:W2:Y:S04]  /*00a0*/  LDG.E R0, desc[UR4][R2.64+0x18] ;  /* 0x0000180402007981 */ /* 0x002ea8000c1e1900 */
[----:B------:R-:W2:Y:S04]  /*00b0*/  LDG.E R5, desc[UR4][R2.64+0xc] ;  /* 0x00000c0402057981 */ /* 0x000ea8000c1e1900 */
[----:B------:R-:W3:Y:S04]  /*00c0*/  LDG.E R4, desc[UR4][R2.64+0x1c] ;  /* 0x00001c0402047981 */ /* 0x000ee8000c1e1900 */
[----:B------:R-:W3:Y:S04]  /*00d0*/  LDG.E R7, desc[UR4][R2.64+0x10] ;  /* 0x0000100402077981 */ /* 0x000ee8000c1e1900 */
[----:B------:R-:W4:Y:S04]  /*00e0*/  LDG.E R6, desc[UR4][R2.64+0x20] ;  /* 0x0000200402067981 */ /* 0x000f28000c1e1900 */
[----:B------:R-:W4:Y:S04]  /*00f0*/  LDG.E R9, desc[UR4][R2.64+0x14] ;  /* 0x0000140402097981 */ /* 0x000f28000c1e1900 */
[----:B------:R-:W5:Y:S04]  /*0100*/  LDG.E R8, desc[UR4][R2.64] ;  /* 0x0000000402087981 */ /* 0x000f68000c1e1900 */
[----:B------:R-:W5:Y:S04]  /*0110*/  LDG.E R10, desc[UR4][R2.64+0x4] ;  /* 0x00000404020a7981 */ /* 0x000f68000c1e1900 */
[----:B------:R-:W5:Y:S01]  /*0120*/  LDG.E R12, desc[UR4][R2.64+0x8] ;  /* 0x00000804020c7981 */ /* 0x000f62000c1e1900 */
[----:B--2---:R-:W-:-:S05]  /*0130*/  FFMA R5, R0, 0.0010000000474974513054, R5 ;  /* 0x3a83126f00057823 */ /* 0x004fca0000000005 */
[----:B------:R-:W-:Y:S01]  /*0140*/  STG.E desc[UR4][R2.64+0xc], R5 ;  /* 0x00000c0502007986 */ /* 0x000fe2000c101904 */
[----:B---3--:R-:W-:-:S05]  /*0150*/  FFMA R7, R4, 0.0010000000474974513054, R7 ;  /* 0x3a83126f04077823 */ /* 0x008fca0000000007 */
[----:B------:R-:W-:Y:S01]  /*0160*/  STG.E desc[UR4][R2.64+0x10], R7 ;  /* 0x0000100702007986 */ /* 0x000fe2000c101904 */
[----:B----4-:R-:W-:Y:S01]  /*0170*/  FFMA R9, R6, 0.0010000000474974513054, R9 ;  /* 0x3a83126f06097823 */ /* 0x010fe20000000009 */
[----:B-----5:R-:W-:-:S04]  /*0180*/  FFMA R11, R5, 0.0010000000474974513054, R8 ;  /* 0x3a83126f050b7823 */ /* 0x020fc80000000008 */
[----:B------:R-:W-:Y:S01]  /*0190*/  STG.E desc[UR4][R2.64+0x14], R9 ;  /* 0x0000140902007986 */ /* 0x000fe2000c101904 */
[----:B------:R-:W-:-:S03]  /*01a0*/  FFMA R13, R7, 0.0010000000474974513054, R10 ;  /* 0x3a83126f070d7823 */ /* 0x000fc6000000000a */
[----:B------:R-:W-:Y:S01]  /*01b0*/  STG.E desc[UR4][R2.64], R11 ;  /* 0x0000000b02007986 */ /* 0x000fe2000c101904 */
[----:B------:R-:W-:-:S03]  /*01c0*/  FFMA R15, R9, 0.0010000000474974513054, R12 ;  /* 0x3a83126f090f7823 */ /* 0x000fc6000000000c */
[----:B------:R-:W-:Y:S04]  /*01d0*/  STG.E desc[UR4][R2.64+0x4], R13 ;  /* 0x0000040d02007986 */ /* 0x000fe8000c101904 */
[----:B------:R-:W-:Y:S01]  /*01e0*/  STG.E desc[UR4][R2.64+0x8], R15 ;  /* 0x0000080f02007986 */ /* 0x000fe2000c101904 */
[----:B------:R-:W-:Y:S05]  /*01f0*/  EXIT ;  /* 0x000000000000794d */ /* 0x000fea0003800000 */
.L_x_0:
[----:B------:R-:W-:-:S00]  /*0200*/  BRA `(.L_x_0) ;  /* 0xfffffffc00fc7947 */ /* 0x000fc0000383ffff */
[----:B------:R-:W-:-:S00]  /*0210*/  NOP ;  /* 0x0000000000007918 */ /* 0x000fc00000000000 */
        /* <DEDUP_REMOVED lines=14> */
.L_x_64:


//--------------------- .text._Z5nbodyP4Bodyi     --------------------------
	.section	.text._Z5nbodyP4Bodyi,"ax",@progbits
	.align	128
        .global         _Z5nbodyP4Bodyi
        .type           _Z5nbodyP4Bodyi,@function
        .size           _Z5nbodyP4Bodyi,(.L_x_63 - _Z5nbodyP4Bodyi)
        .other          _Z5nbodyP4Bodyi,@"STO_CUDA_ENTRY STV_DEFAULT"
_Z5nbodyP4Bodyi:
.text._Z5nbodyP4Bodyi:
        /* <DEDUP_REMOVED lines=9> */
[C---:B------:R-:W-:Y:S01]  /*0090*/  ISETP.GE.AND P0, PT, R10.reuse, 0x1, PT ;  /* 0x000000010a00780c */ /* 0x040fe20003f06270 */
[----:B------:R-:W-:Y:S01]  /*00a0*/  BSSY.RECONVERGENT B0, `(.L_x_1) ;  /* 0x00000f2000007945 */ /* 0x000fe20003800200 */
[----:B------:R-:W-:Y:S01]  /*00b0*/  HFMA2 R9, -RZ, RZ, 0, 0 ;  /* 0x00000000ff097431 */ /* 0x000fe200000001ff */
[----:B------:R-:W-:Y:S01]  /*00c0*/  MOV R21, RZ ;  /* 0x000000ff00157202 */ /* 0x000fe20000000f00 */
[----:B------:R-:W-:Y:S01]  /*00d0*/  HFMA2 R27, -RZ, RZ, 0, 0 ;  /* 0x00000000ff1b7431 */ /* 0x000fe200000001ff */
[----:B------:R-:W-:Y:S01]  /*00e0*/  MOV R25, RZ ;  /* 0x000000ff00197202 */ /* 0x000fe20000000f00 */
[----:B0-----:R-:W-:-:S05]  /*00f0*/  IMAD.WIDE R14, R10, 0x28, R14 ;  /* 0x000000280a0e7825 */ /* 0x001fca00078e020e */
[----:B-1----:R0:W-:Y:S04]  /*0100*/  STG.E desc[UR6][R14.64+0x1c], RZ ;  /* 0x00001cff0e007986 */ /* 0x0021e8000c101906 */
[----:B------:R0:W-:Y:S01]  /*0110*/  STG.E desc[UR6][R14.64+0x20], RZ ;  /* 0x000020ff0e007986 */ /* 0x0001e2000c101906 */
[----:B------:R-:W-:Y:S05]  /*0120*/  @!P0 BRA `(.L_x_2) ;  /* 0x0000000c00a48947 */ /* 0x000fea0003800000 */
[----:B------:R-:W-:Y:S01]  /*0130*/  VIMNMX R9, PT, PT, R10, UR8, PT ;  /* 0x000000080a097c48 */ /* 0x000fe2000bfe0100 */
[----:B------:R-:W-:Y:S01]  /*0140*/  BSSY.RECONVERGENT B3, `(.L_x_3) ;  /* 0x0000081000037945 */ /* 0x000fe20003800200 */
[----:B------:R-:W-:Y:S02]  /*0150*/  MOV R8, RZ ;  /* 0x000000ff00087202 */ /* 0x000fe40000000f00 */
[C---:B------:R-:W-:Y:S02]  /*0160*/  ISETP.GE.AND P0, PT, R9.reuse, 0x4, PT ;  /* 0x000000040900780c */ /* 0x040fe40003f06270 */
[----:B------:R-:W-:Y:S02]  /*0170*/  VIMNMX R9, PT, PT, R9, 0x1, !PT ;  /* 0x0000000109097848 */ /* 0x000fe40007fe0100 */
[----:B------:R-:W-:Y:S02]  /*0180*/  MOV R21, RZ ;  /* 0x000000ff00157202 */ /* 0x000fe40000000f00 */
[----:B------:R-:W-:-:S07]  /*0190*/  LOP3.LUT R7, R9, 0x3, RZ, 0xc0, !PT ;  /* 0x0000000309077812 */ /* 0x000fce00078ec0ff */
[----:B------:R-:W-:Y:S05]  /*01a0*/  @!P0 BRA `(.L_x_4) ;  /* 0x0000000400e88947 */ /* 0x000fea0003800000 */
[----:B------:R1:W5:Y:S01]  /*01b0*/  LDG.E R6, desc[UR6][R14.64] ;  /* 0x000000060e067981 */ /* 0x000362000c1e1900 */
[----:B------:R-:W2:Y:S03]  /*01c0*/  LDCU.64 UR4, c[0x0][0x380] ;  /* 0x00007000ff0477ac */ /* 0x000ea60008000a00 */
[----:B------:R1:W5:Y:S04]  /*01d0*/  LDG.E R5, desc[UR6][R14.64+0x4] ;  /* 0x000004060e057981 */ /* 0x000368000c1e1900 */
[----:B------:R1:W5:Y:S01]  /*01e0*/  LDG.E R4, desc[UR6][R14.64+0x8] ;  /* 0x000008060e047981 */ /* 0x000362000c1e1900 */
[----:B------:R-:W-:Y:S01]  /*01f0*/  LOP3.LUT R8, R9, 0x7ffffffc, RZ, 0xc0, !PT ;  /* 0x7ffffffc09087812 */ /* 0x000fe200078ec0ff */
[----:B------:R-:W-:Y:S01]  /*0200*/  HFMA2 R21, -RZ, RZ, 0, 0 ;  /* 0x00000000ff157431 */ /* 0x000fe200000001ff */
[----:B------:R-:W-:Y:S01]  /*0210*/  MOV R27, RZ ;  /* 0x000000ff001b7202 */ /* 0x000fe20000000f00 */
[----:B------:R-:W-:Y:S01]  /*0220*/  HFMA2 R25, -RZ, RZ, 0, 0 ;  /* 0x00000000ff197431 */ /* 0x000fe200000001ff */
[----:B------:R-:W-:Y:S01]  /*0230*/  IADD3 R3, PT, PT, -R8, RZ, RZ ;  /* 0x000000ff08037210 */ /* 0x000fe20007ffe1ff */
[----:B--2---:R-:W-:-:S04]  /*0240*/  UIADD3 UR4, UP0, UPT, UR4, 0x50, URZ ;  /* 0x0000005004047890 */ /* 0x004fc8000ff1e0ff */
[----:B------:R-:W-:Y:S02]  /*0250*/  UIADD3.X UR5, UPT, UPT, URZ, UR5, URZ, UP0, !UPT ;  /* 0x00000005ff057290 */ /* 0x000fe400087fe4ff */
[----:B------:R-:W-:-:S04]  /*0260*/  MOV R16, UR4 ;  /* 0x0000000400107c02 */ /* 0x000fc80008000f00 */
[----:B-1----:R-:W-:-:S07]  /*0270*/  MOV R17, UR5 ;  /* 0x0000000500117c02 */ /* 0x002fce0008000f00 */
.L_x_13:
[----:B------:R-:W2:Y:S04]  /*0280*/  LDG.E R2, desc[UR6][R16.64+-0x4c] ;  /* 0xffffb40610027981 */ /* 0x000ea8000c1e1900 */
[----:B------:R-:W3:Y:S04]  /*0290*/  LDG.E R11, desc[UR6][R16.64+-0x50] ;  /* 0xffffb006100b7981 */ /* 0x000ee8000c1e1900 */
[----:B------:R-:W4:Y:S04]  /*02a0*/  LDG.E R13, desc[UR6][R16.64+-0x48] ;  /* 0xffffb806100d7981 */ /* 0x000f28000c1e1900 */
[----:B------:R-:W4:Y:S01]  /*02b0*/  LDG.E R0, desc[UR6][R16.64+-0x2c] ;  /* 0xffffd40610007981 */ /* 0x000f22000c1e1900 */
[----:B------:R-:W-:Y:S01]  /*02c0*/  BSSY.RECONVERGENT B4, `(.L_x_5) ;  /* 0x0000012000047945 */ /* 0x000fe20003800200 */
[----:B--2--5:R-:W-:Y:S01]  /*02d0*/  FADD R2, -R5, R2 ;  /* 0x0000000205027221 */ /* 0x024fe20000000100 */
[----:B---3--:R-:W-:-:S03]  /*02e0*/  FADD R11, -R6, R11 ;  /* 0x0000000b060b7221 */ /* 0x008fc60000000100 */
[----:B------:R-:W-:Y:S01]  /*02f0*/  FMUL R2, R2, R2 ;  /* 0x0000000202027220 */ /* 0x000fe20000400000 */
[----:B----4-:R-:W-:-:S03]  /*0300*/  FADD R13, -R4, R13 ;  /* 0x0000000d040d7221 */ /* 0x010fc60000000100 */
[----:B------:R-:W-:-:S04]  /*0310*/  FFMA R2, R11, R11, R2 ;  /* 0x0000000b0b027223 */ /* 0x000fc80000000002 */
[----:B------:R-:W-:-:S04]  /*0320*/  FFMA R23, R13, R13, R2 ;  /* 0x0000000d0d177223 */ /* 0x000fc80000000002 */
[----:B------:R-:W1:Y:S08]  /*0330*/  MUFU.RCP R2, R23 ;  /* 0x0000001700027308 */ /* 0x000e700000001000 */
[----:B------:R-:W2:Y:S01]  /*0340*/  FCHK P0, R0, R23 ;  /* 0x0000001700007302 */ /* 0x000ea20000000000 */
[----:B-1----:R-:W-:-:S04]  /*0350*/  FFMA R11, -R23, R2, 1 ;  /* 0x3f800000170b7423 */ /* 0x002fc80000000102 */
[----:B------:R-:W-:-:S04]  /*0360*/  FFMA R11, R2, R11, R2 ;  /* 0x0000000b020b7223 */ /* 0x000fc80000000002 */
[----:B------:R-:W-:-:S04]  /*0370*/  FFMA R2, R0, R11, RZ ;  /* 0x0000000b00027223 */ /* 0x000fc800000000ff */
[----:B------:R-:W-:-:S04]  /*0380*/  FFMA R12, -R23, R2, R0 ;  /* 0x00000002170c7223 */ /* 0x000fc80000000100 */
[----:B------:R-:W-:Y:S01]  /*0390*/  FFMA R2, R11, R12, R2 ;  /* 0x0000000c0b027223 */ /* 0x000fe20000000002 */
[----:B--2---:R-:W-:Y:S06]  /*03a0*/  @!P0 BRA `(.L_x_6) ;  /* 0x00000000000c8947 */ /* 0x004fec0003800000 */
[----:B------:R-:W-:-:S07]  /*03b0*/  MOV R12, 0x3d0 ;  /* 0x000003d0000c7802 */ /* 0x000fce0000000f00 */
[----:B0-----:R-:W-:Y:S05]  /*03c0*/  CALL.REL.NOINC `($__internal_0_$__cuda_sm3x_div_rn_noftz_f32_slowpath) ;  /* 0x0000001c00807944 */ /* 0x001fea0003c00000 */
[----:B------:R-:W-:-:S07]  /*03d0*/  MOV R2, R0 ;  /* 0x0000000000027202 */ /* 0x000fce0000000f00 */
.L_x_6:
[----:B------:R-:W-:Y:S05]  /*03e0*/  BSYNC.RECONVERGENT B4 ;  /* 0x0000000000047941 */ /* 0x000fea0003800200 */
.L_x_5:
[----:B------:R-:W2:Y:S04]  /*03f0*/  LDG.E R12, desc[UR6][R16.64+-0x24] ;  /* 0xffffdc06100c7981 */ /* 0x000ea8000c1e1900 */
[----:B------:R-:W3:Y:S04]  /*0400*/  LDG.E R11, desc[UR6][R16.64+-0x28] ;  /* 0xffffd806100b7981 */ /* 0x000ee8000c1e1900 */
[----:B------:R-:W4:Y:S04]  /*0410*/  LDG.E R13, desc[UR6][R16.64+-0x20] ;  /* 0xffffe006100d7981 */ /* 0x000f28000c1e1900 */
[----:B------:R-:W5:Y:S01]  /*0420*/  LDG.E R0, desc[UR6][R16.64+-0x4] ;  /* 0xfffffc0610007981 */ /* 0x000f62000c1e1900 */
[----:B------:R-:W-:Y:S01]  /*0430*/  BSSY.RECONVERGENT B4, `(.L_x_7) ;  /* 0x0000015000047945 */ /* 0x000fe20003800200 */
[C---:B------:R-:W-:Y:S01]  /*0440*/  FADD R20, R2.reuse, R25 ;  /* 0x0000001902147221 */ /* 0x040fe20000000000 */
[C---:B------:R-:W-:Y:S01]  /*0450*/  FADD R18, R2.reuse, R27 ;  /* 0x0000001b02127221 */ /* 0x040fe20000000000 */
[----:B------:R-:W-:Y:S01]  /*0460*/  FADD R21, R2, R21 ;  /* 0x0000001502157221 */ /* 0x000fe20000000000 */
[----:B--2---:R-:W-:Y:S01]  /*0470*/  FADD R12, -R5, R12 ;  /* 0x0000000c050c7221 */ /* 0x004fe20000000100 */
[----:B---3--:R-:W-:-:S03]  /*0480*/  FADD R11, -R6, R11 ;  /* 0x0000000b060b7221 */ /* 0x008fc60000000100 */
[----:B------:R-:W-:Y:S01]  /*0490*/  FMUL R12, R12, R12 ;  /* 0x0000000c0c0c7220 */ /* 0x000fe20000400000 */
[----:B----4-:R-:W-:-:S03]  /*04a0*/  FADD R13, -R4, R13 ;  /* 0x0000000d040d7221 */ /* 0x010fc60000000100 */
[----:B------:R-:W-:-:S04]  /*04b0*/  FFMA R12, R11, R11, R12 ;  /* 0x0000000b0b0c7223 */ /* 0x000fc8000000000c */
[----:B------:R-:W-:-:S04]  /*04c0*/  FFMA R23, R13, R13, R12 ;  /* 0x0000000d0d177223 */ /* 0x000fc8000000000c */
[----:B------:R-:W1:Y:S08]  /*04d0*/  MUFU.RCP R11, R23 ;  /* 0x00000017000b7308 */ /* 0x000e700000001000 */
[----:B-----5:R-:W2:Y:S01]  /*04e0*/  FCHK P0, R0, R23 ;  /* 0x0000001700007302 */ /* 0x020ea20000000000 */
        /* <DEDUP_REMOVED lines=9> */
.L_x_8:
[----:B------:R-:W-:Y:S05]  /*0580*/  BSYNC.RECONVERGENT B4 ;  /* 0x0000000000047941 */ /* 0x000fea0003800200 */
.L_x_7:
[----:B------:R-:W2:Y:S04]  /*0590*/  LDG.E R2, desc[UR6][R16.64+0x4] ;  /* 0x0000040610027981 */ /* 0x000ea8000c1e1900 */
[----:B------:R-:W3:Y:S04]  /*05a0*/  LDG.E R13, desc[UR6][R16.64] ;  /* 0x00000006100d7981 */ /* 0x000ee8000c1e1900 */
[----:B------:R-:W4:Y:S04]  /*05b0*/  LDG.E R19, desc[UR6][R16.64+0x8] ;  /* 0x0000080610137981 */ /* 0x000f28000c1e1900 */
[----:B------:R-:W5:Y:S01]  /*05c0*/  LDG.E R0, desc[UR6][R16.64+0x24] ;  /* 0x0000240610007981 */ /* 0x000f62000c1e1900 */
[----:B------:R-:W-:Y:S01]  /*05d0*/  BSSY.RECONVERGENT B4, `(.L_x_9) ;  /* 0x0000015000047945 */ /* 0x000fe20003800200 */
[--C-:B------:R-:W-:Y:S01]  /*05e0*/  FADD R20, R20, R11.reuse ;  /* 0x0000000b14147221 */ /* 0x100fe20000000000 */
[--C-:B------:R-:W-:Y:S01]  /*05f0*/  FADD R18, R18, R11.reuse ;  /* 0x0000000b12127221 */ /* 0x100fe20000000000 */
        /* <DEDUP_REMOVED lines=18> */
.L_x_10:
[----:B------:R-:W-:Y:S05]  /*0720*/  BSYNC.RECONVERGENT B4 ;  /* 0x0000000000047941 */ /* 0x000fea0003800200 */
.L_x_9:
        /* <DEDUP_REMOVED lines=25> */
.L_x_12:
[----:B------:R-:W-:Y:S05]  /*08c0*/  BSYNC.RECONVERGENT B4 ;  /* 0x0000000000047941 */ /* 0x000fea0003800200 */
.L_x_11:
[----:B------:R-:W-:Y:S01]  /*08d0*/  IADD3 R3, PT, PT, R3, 0x4, RZ ;  /* 0x0000000403037810 */ /* 0x000fe20007ffe0ff */
[--C-:B------:R-:W-:Y:S01]  /*08e0*/  FADD R25, R20, R13.reuse ;  /* 0x0000000d14197221 */ /* 0x100fe20000000000 */
[----:B------:R-:W-:Y:S01]  /*08f0*/  IADD3 R16, P1, PT, R16, 0xa0, RZ ;  /* 0x000000a010107810 */ /* 0x000fe20007f3e0ff */
[--C-:B------:R-:W-:Y:S01]  /*0900*/  FADD R27, R18, R13.reuse ;  /* 0x0000000d121b7221 */ /* 0x100fe20000000000 */
[----:B------:R-:W-:Y:S01]  /*0910*/  ISETP.NE.AND P0, PT, R3, RZ, PT ;  /* 0x000000ff0300720c */ /* 0x000fe20003f05270 */
[----:B------:R-:W-:Y:S01]  /*0920*/  FADD R21, R21, R13 ;  /* 0x0000000d15157221 */ /* 0x000fe20000000000 */
[----:B------:R-:W-:-:S11]  /*0930*/  IADD3.X R17, PT, PT, RZ, R17, RZ, P1, !PT ;  /* 0x00000011ff117210 */ /* 0x000fd60000ffe4ff */
[----:B------:R-:W-:Y:S05]  /*0940*/  @P0 BRA `(.L_x_13) ;  /* 0xfffffff8004c0947 */ /* 0x000fea000383ffff */
.L_x_4:
[----:B------:R-:W-:Y:S05]  /*0950*/  BSYNC.RECONVERGENT B3 ;  /* 0x0000000000037941 */ /* 0x000fea0003800200 */
.L_x_3:
[----:B------:R-:W-:Y:S01]  /*0960*/  ISETP.NE.AND P0, PT, R7, RZ, PT ;  /* 0x000000ff0700720c */ /* 0x000fe20003f05270 */
[----:B------:R-:W-:-:S12]  /*0970*/  BSSY.RECONVERGENT B3, `(.L_x_14) ;  /* 0x0000062000037945 */ /* 0x000fd80003800200 */
[----:B------:R-:W-:Y:S05]  /*0980*/  @!P0 BRA `(.L_x_15) ;  /* 0x0000000400808947 */ /* 0x000fea0003800000 */
[----:B------:R-:W-:Y:S01]  /*0990*/  ISETP.NE.AND P0, PT, R7, 0x1, PT ;  /* 0x000000010700780c */ /* 0x000fe20003f05270 */
[----:B------:R-:W-:-:S12]  /*09a0*/  BSSY.RECONVERGENT B4, `(.L_x_16) ;  /* 0x000003c000047945 */ /* 0x000fd80003800200 */
[----:B------:R-:W-:Y:S05]  /*09b0*/  @!P0 BRA `(.L_x_17) ;  /* 0x0000000000e88947 */ /* 0x000fea0003800000 */
[----:B------:R-:W1:Y:S01]  /*09c0*/  LDC.64 R6, c[0x0][0x380] ;  /* 0x0000e000ff067b82 */ /* 0x000e620000000a00 */
[----:B------:R-:W2:Y:S04]  /*09d0*/  LDG.E R4, desc[UR6][R14.64+0x4] ;  /* 0x000004060e047981 */ /* 0x000ea8000c1e1900 */
[----:B------:R-:W3:Y:S04]  /*09e0*/  LDG.E R5, desc[UR6][R14.64] ;  /* 0x000000060e057981 */ /* 0x000ee8000c1e1900 */
[----:B------:R-:W4:Y:S01]  /*09f0*/  LDG.E R3, desc[UR6][R14.64+0x8] ;  /* 0x000008060e037981 */ /* 0x000f22000c1e1900 */
[----:B-1----:R-:W-:-:S05]  /*0a00*/  IMAD.WIDE.U32 R6, R8, 0x28, R6 ;  /* 0x0000002808067825 */ /* 0x002fca00078e0006 */
[----:B------:R-:W2:Y:S04]  /*0a10*/  LDG.E R11, desc[UR6][R6.64+0x4] ;  /* 0x00000406060b7981 */ /* 0x000ea8000c1e1900 */
[----:B------:R-:W3:Y:S04]  /*0a20*/  LDG.E R2, desc[UR6][R6.64] ;  /* 0x0000000606027981 */ /* 0x000ee8000c1e1900 */
[----:B------:R-:W4:Y:S04]  /*0a30*/  LDG.E R12, desc[UR6][R6.64+0x8] ;  /* 0x00000806060c7981 */ /* 0x000f28000c1e1900 */
[----:B------:R-:W5:Y:S01]  /*0a40*/  LDG.E R0, desc[UR6][R6.64+0x24] ;  /* 0x0000240606007981 */ /* 0x000f62000c1e1900 */
[----:B------:R-:W-:Y:S01]  /*0a50*/  BSSY.RECONVERGENT B5, `(.L_x_18) ;  /* 0x0000012000057945 */ /* 0x000fe20003800200 */
[----:B--2---:R-:W-:Y:S01]  /*0a60*/  FADD R11, R11, -R4 ;  /* 0x800000040b0b7221 */ /* 0x004fe20000000000 */
[----:B---3--:R-:W-:-:S03]  /*0a70*/  FADD R2, R2, -R5 ;  /* 0x8000000502027221 */ /* 0x008fc60000000000 */
[----:B------:R-:W-:Y:S01]  /*0a80*/  FMUL R11, R11, R11 ;  /* 0x0000000b0b0b7220 */ /* 0x000fe20000400000 */
[----:B----4-:R-:W-:-:S03]  /*0a90*/  FADD R12, R12, -R3 ;  /* 0x800000030c0c7221 */ /* 0x010fc60000000000 */
        /* <DEDUP_REMOVED lines=13> */
.L_x_19:
[----:B------:R-:W-:Y:S05]  /*0b70*/  BSYNC.RECONVERGENT B5 ;  /* 0x0000000000057941 */ /* 0x000fea0003800200 */
.L_x_18:
        /* <DEDUP_REMOVED lines=25> */
.L_x_21:
[----:B------:R-:W-:Y:S05]  /*0d10*/  BSYNC.RECONVERGENT B5 ;  /* 0x0000000000057941 */ /* 0x000fea0003800200 */
.L_x_20:
[--C-:B------:R-:W-:Y:S01]  /*0d20*/  FADD R25, R25, R4.reuse ;  /* 0x0000000419197221 */ /* 0x100fe20000000000 */
[--C-:B------:R-:W-:Y:S01]  /*0d30*/  FADD R27, R27, R4.reuse ;  /* 0x000000041b1b7221 */ /* 0x100fe20000000000 */
[----:B------:R-:W-:Y:S01]  /*0d40*/  FADD R21, R21, R4 ;  /* 0x0000000415157221 */ /* 0x000fe20000000000 */
[----:B------:R-:W-:-:S07]  /*0d50*/  IADD3 R8, PT, PT, R8, 0x2, RZ ;  /* 0x0000000208087810 */ /* 0x000fce0007ffe0ff */
.L_x_17:
[----:B------:R-:W-:Y:S05]  /*0d60*/  BSYNC.RECONVERGENT B4 ;  /* 0x0000000000047941 */ /* 0x000fea0003800200 */
.L_x_16:
[----:B------:R-:W-:-:S04]  /*0d70*/  LOP3.LUT R0, R9, 0x1, RZ, 0xc0, !PT ;  /* 0x0000000109007812 */ /* 0x000fc800078ec0ff */
[----:B------:R-:W-:-:S13]  /*0d80*/  ISETP.NE.U32.AND P0, PT, R0, 0x1, PT ;  /* 0x000000010000780c */ /* 0x000fda0003f05070 */
[----:B------:R-:W-:Y:S05]  /*0d90*/  @P0 BRA `(.L_x_15) ;  /* 0x00000000007c0947 */ /* 0x000fea0003800000 */
        /* <DEDUP_REMOVED lines=27> */
.L_x_23:
[----:B------:R-:W-:Y:S05]  /*0f50*/  BSYNC.RECONVERGENT B4 ;  /* 0x0000000000047941 */ /* 0x000fea0003800200 */
.L_x_22:
[--C-:B------:R-:W-:Y:S01]  /*0f60*/  FADD R25, R25, R2.reuse ;  /* 0x0000000219197221 */ /* 0x100fe20000000000 */
[--C-:B------:R-:W-:Y:S01]  /*0f70*/  FADD R27, R27, R2.reuse ;  /* 0x000000021b1b7221 */ /* 0x100fe20000000000 */
[----:B------:R-:W-:-:S07]  /*0f80*/  FADD R21, R21, R2 ;  /* 0x0000000215157221 */ /* 0x000fce0000000000 */
.L_x_15:
[----:B------:R-:W-:Y:S05]  /*0f90*/  BSYNC.RECONVERGENT B3 ;  /* 0x0000000000037941 */ /* 0x000fea0003800200 */
.L_x_14:
[----:B------:R1:W-:Y:S04]  /*0fa0*/  STG.E desc[UR6][R14.64+0x1c], R27 ;  /* 0x00001c1b0e007986 */ /* 0x0003e8000c101906 */
[----:B------:R1:W-:Y:S02]  /*0fb0*/  STG.E desc[UR6][R14.64+0x20], R21 ;  /* 0x000020150e007986 */ /* 0x0003e4000c101906 */
.L_x_2:
[----:B------:R-:W-:Y:S05]  /*0fc0*/  BSYNC.RECONVERGENT B0 ;  /* 0x0000000000007941 */ /* 0x000fea0003800200 */
.L_x_1:
[----:B------:R-:W2:Y:S01]  /*0fd0*/  LDCU UR4, c[0x0][0x388] ;  /* 0x00007100ff0477ac */ /* 0x000ea20008000800 */
[----:B------:R-:W-:Y:S01]  /*0fe0*/  BSSY.RECONVERGENT B0, `(.L_x_24) ;  /* 0x000002a000007945 */ /* 0x000fe20003800200 */
[----:B--2---:R-:W-:-:S13]  /*0ff0*/  ISETP.GE.AND P0, PT, R9, UR4, PT ;  /* 0x0000000409007c0c */ /* 0x004fda000bf06270 */
[----:B------:R-:W-:Y:S05]  /*1000*/  @P0 BRA `(.L_x_25) ;  /* 0x00000000009c0947 */ /* 0x000fea0003800000 */
[----:B------:R-:W-:Y:S01]  /*1010*/  ISETP.NE.AND P0, PT, R9, R10, PT ;  /* 0x0000000a0900720c */ /* 0x000fe20003f05270 */
[----:B------:R-:W-:-:S12]  /*1020*/  BSSY.RECONVERGENT B3, `(.L_x_26) ;  /* 0x0000024000037945 */ /* 0x000fd80003800200 */
[----:B------:R-:W-:Y:S05]  /*1030*/  @!P0 BRA `(.L_x_27) ;  /* 0x0000000000888947 */ /* 0x000fea0003800000 */
[----:B------:R-:W2:Y:S01]  /*1040*/  LDC.64 R2, c[0x0][0x380] ;  /* 0x0000e000ff027b82 */ /* 0x000ea20000000a00 */
[----:B------:R-:W3:Y:S04]  /*1050*/  LDG.E R7, desc[UR6][R14.64+0x4] ;  /* 0x000004060e077981 */ /* 0x000ee8000c1e1900 */
[----:B------:R-:W4:Y:S04]  /*1060*/  LDG.E R5, desc[UR6][R14.64] ;  /* 0x000000060e057981 */ /* 0x000f28000c1e1900 */
[----:B------:R-:W5:Y:S01]  /*1070*/  LDG.E R11, desc[UR6][R14.64+0x8] ;  /* 0x000008060e0b7981 */ /* 0x000f62000c1e1900 */
[----:B--2---:R-:W-:-:S05]  /*1080*/  IMAD.WIDE.U32 R2, R9, 0x28, R2 ;  /* 0x0000002809027825 */ /* 0x004fca00078e0002 */
[----:B------:R-:W3:Y:S04]  /*1090*/  LDG.E R6, desc[UR6][R2.64+0x4] ;  /* 0x0000040602067981 */ /* 0x000ee8000c1e1900 */
[----:B------:R-:W4:Y:S04]  /*10a0*/  LDG.E R4, desc[UR6][R2.64] ;  /* 0x0000000602047981 */ /* 0x000f28000c1e1900 */
[----:B------:R-:W5:Y:S04]  /*10b0*/  LDG.E R8, desc[UR6][R2.64+0x8] ;  /* 0x0000080602087981 */ /* 0x000f68000c1e1900 */
[----:B------:R-:W2:Y:S01]  /*10c0*/  LDG.E R0, desc[UR6][R2.64+0x24] ;  /* 0x0000240602007981 */ /* 0x000ea2000c1e1900 */
[----:B------:R-:W-:Y:S01]  /*10d0*/  BSSY.RECONVERGENT B4, `(.L_x_28) ;  /* 0x0000012000047945 */ /* 0x000fe20003800200 */
[----:B---3--:R-:W-:Y:S01]  /*10e0*/  FADD R6, R6, -R7 ;  /* 0x8000000706067221 */ /* 0x008fe20000000000 */
[----:B----4-:R-:W-:-:S03]  /*10f0*/  FADD R4, R4, -R5 ;  /* 0x8000000504047221 */ /* 0x010fc60000000000 */
[----:B------:R-:W-:Y:S01]  /*1100*/  FMUL R5, R6, R6 ;  /* 0x0000000606057220 */ /* 0x000fe20000400000 */
[----:B-----5:R-:W-:-:S03]  /*1110*/  FADD R8, R8, -R11 ;  /* 0x8000000b08087221 */ /* 0x020fc60000000000 */
[----:B------:R-:W-:-:S04]  /*1120*/  FFMA R5, R4, R4, R5 ;  /* 0x0000000404057223 */ /* 0x000fc80000000005 */
[----:B------:R-:W-:-:S04]  /*1130*/  FFMA R23, R8, R8, R5 ;  /* 0x0000000808177223 */ /* 0x000fc80000000005 */
[----:B------:R-:W3:Y:S08]  /*1140*/  MUFU.RCP R4, R23 ;  /* 0x0000001700047308 */ /* 0x000ef00000001000 */
[----:B--2---:R-:W2:Y:S01]  /*1150*/  FCHK P0, R0, R23 ;  /* 0x0000001700007302 */ /* 0x004ea20000000000 */
[----:B---3--:R-:W-:-:S04]  /*1160*/  FFMA R5, -R23, R4, 1 ;  /* 0x3f80000017057423 */ /* 0x008fc80000000104 */
[----:B------:R-:W-:-:S04]  /*1170*/  FFMA R5, R4, R5, R4 ;  /* 0x0000000504057223 */ /* 0x000fc80000000004 */
[----:B------:R-:W-:-:S04]  /*1180*/  FFMA R2, R0, R5, RZ ;  /* 0x0000000500027223 */ /* 0x000fc800000000ff */
[----:B------:R-:W-:-:S04]  /*1190*/  FFMA R3, -R23, R2, R0 ;  /* 0x0000000217037223 */ /* 0x000fc80000000100 */
[----:B------:R-:W-:Y:S01]  /*11a0*/  FFMA R2, R5, R3, R2 ;  /* 0x0000000305027223 */ /* 0x000fe20000000002 */
[----:B--2---:R-:W-:Y:S06]  /*11b0*/  @!P0 BRA `(.L_x_29) ;  /* 0x00000000000c8947 */ /* 0x004fec0003800000 */
[----:B------:R-:W-:-:S07]  /*11c0*/  MOV R12, 0x11e0 ;  /* 0x000011e0000c7802 */ /* 0x000fce0000000f00 */
[----:B01----:R-:W-:Y:S05]  /*11d0*/  CALL.REL.NOINC `($__internal_0_$__cuda_sm3x_div_rn_noftz_f32_slowpath) ;  /* 0x0000000c00fc7944 */ /* 0x003fea0003c00000 */
[----:B------:R-:W-:-:S07]  /*11e0*/  MOV R2, R0 ;  /* 0x0000000000027202 */ /* 0x000fce0000000f00 */
.L_x_29:
[----:B------:R-:W-:Y:S05]  /*11f0*/  BSYNC.RECONVERGENT B4 ;  /* 0x0000000000047941 */ /* 0x000fea0003800200 */
.L_x_28:
[--C-:B------:R-:W-:Y:S01]  /*1200*/  FADD R25, R25, R2.reuse ;  /* 0x0000000219197221 */ /* 0x100fe20000000000 */
[--C-:B-1----:R-:W-:Y:S01]  /*1210*/  FADD R27, R27, R2.reuse ;  /* 0x000000021b1b7221 */ /* 0x102fe20000000000 */
[----:B------:R-:W-:-:S03]  /*1220*/  FADD R21, R21, R2 ;  /* 0x0000000215157221 */ /* 0x000fc60000000000 */
[----:B------:R2:W-:Y:S04]  /*1230*/  STG.E desc[UR6][R14.64+0x18], R25 ;  /* 0x000018190e007986 */ /* 0x0005e8000c101906 */
[----:B------:R2:W-:Y:S04]  /*1240*/  STG.E desc[UR6][R14.64+0x1c], R27 ;  /* 0x00001c1b0e007986 */ /* 0x0005e8000c101906 */
[----:B------:R2:W-:Y:S02]  /*1250*/  STG.E desc[UR6][R14.64+0x20], R21 ;  /* 0x000020150e007986 */ /* 0x0005e4000c101906 */
.L_x_27:
[----:B------:R-:W-:Y:S05]  /*1260*/  BSYNC.RECONVERGENT B3 ;  /* 0x0000000000037941 */ /* 0x000fea0003800200 */
.L_x_26:
[----:B------:R-:W-:-:S07]  /*1270*/  IADD3 R9, PT, PT, R9, 0x1, RZ ;  /* 0x0000000109097810 */ /* 0x000fce0007ffe0ff */
.L_x_25:
[----:B------:R-:W-:Y:S05]  /*1280*/  BSYNC.RECONVERGENT B0 ;  /* 0x0000000000007941 */ /* 0x000fea0003800200 */
.L_x_24:
[----:B------:R-:W3:Y:S01]  /*1290*/  LDCU UR8, c[0x0][0x388] ;  /* 0x00007100ff0877ac */ /* 0x000ee20008000800 */
[----:B------:R-:W-:Y:S01]  /*12a0*/  BSSY.RECONVERGENT B0, `(.L_x_30) ;  /* 0x00000e3000007945 */ /* 0x000fe20003800200 */
[----:B---3--:R-:W-:-:S13]  /*12b0*/  ISETP.GE.AND P0, PT, R9, UR8, PT ;  /* 0x0000000809007c0c */ /* 0x008fda000bf06270 */
[----:B------:R-:W-:Y:S05]  /*12c0*/  @P0 BRA `(.L_x_31) ;  /* 0x0000000c00800947 */ /* 0x000fea0003800000 */
[C---:B------:R-:W-:Y:S01]  /*12d0*/  IADD3 R0, PT, PT, R9.reuse, -UR8, RZ ;  /* 0x8000000809007c10 */ /* 0x040fe2000fffe0ff */
[----:B------:R-:W-:Y:S01]  /*12e0*/  BSSY.RECONVERGENT B3, `(.L_x_32) ;  /* 0x000007c000037945 */ /* 0x000fe20003800200 */
[----:B------:R-:W-:Y:S02]  /*12f0*/  IADD3 R4, PT, PT, -R9, UR8, RZ ;  /* 0x0000000809047c10 */ /* 0x000fe4000fffe1ff */
[----:B------:R-:W-:Y:S02]  /*1300*/  ISETP.GT.U32.AND P0, PT, R0, -0x4, PT ;  /* 0xfffffffc0000780c */ /* 0x000fe40003f04070 */
[----:B------:R-:W-:-:S11]  /*1310*/  LOP3.LUT R3, R4, 0x3, RZ, 0xc0, !PT ;  /* 0x0000000304037812 */ /* 0x000fd600078ec0ff */
[----:B------:R-:W-:Y:S05]  /*1320*/  @P0 BRA `(.L_x_33) ;  /* 0x0000000400dc0947 */ /* 0x000fea0003800000 */
[----:B------:R3:W5:Y:S01]  /*1330*/  LDG.E R8, desc[UR6][R14.64] ;  /* 0x000000060e087981 */ /* 0x000762000c1e1900 */
[----:B------:R-:W4:Y:S03]  /*1340*/  LDC.64 R10, c[0x0][0x380] ;  /* 0x0000e000ff0a7b82 */ /* 0x000f260000000a00 */
[----:B------:R3:W5:Y:S04]  /*1350*/  LDG.E R7, desc[UR6][R14.64+0x4] ;  /* 0x000004060e077981 */ /* 0x000768000c1e1900 */
[----:B------:R3:W5:Y:S01]  /*1360*/  LDG.E R6, desc[UR6][R14.64+0x8] ;  /* 0x000008060e067981 */ /* 0x000762000c1e1900 */
[----:B------:R-:W-:-:S04]  /*1370*/  LOP3.LUT R5, R4, 0xfffffffc, RZ, 0xc0, !PT ;  /* 0xfffffffc04057812 */ /* 0x000fc800078ec0ff */
[----:B------:R-:W-:Y:S01]  /*1380*/  IADD3 R5, PT, PT, -R5, RZ, RZ ;  /* 0x000000ff05057210 */ /* 0x000fe20007ffe1ff */
[----:B----4-:R-:W-:-:S03]  /*1390*/  IMAD.WIDE.U32 R10, R9, 0x28, R10 ;  /* 0x00000028090a7825 */ /* 0x010fc600078e000a */
[----:B------:R-:W-:-:S04]  /*13a0*/  IADD3 R16, P0, PT, R10, 0x50, RZ ;  /* 0x000000500a107810 */ /* 0x000fc80007f1e0ff */
[----:B---3--:R-:W-:-:S09]  /*13b0*/  IADD3.X R17, PT, PT, RZ, R11, RZ, P0, !PT ;  /* 0x0000000bff117210 */ /* 0x008fd200007fe4ff */
.L_x_42:
[----:B------:R-:W3:Y:S04]  /*13c0*/  LDG.E R2, desc[UR6][R16.64+-0x4c] ;  /* 0xffffb40610027981 */ /* 0x000ee8000c1e1900 */
[----:B------:R-:W4:Y:S04]  /*13d0*/  LDG.E R11, desc[UR6][R16.64+-0x50] ;  /* 0xffffb006100b7981 */ /* 0x000f28000c1e1900 */
[----:B------:R-:W2:Y:S04]  /*13e0*/  LDG.E R13, desc[UR6][R16.64+-0x48] ;  /* 0xffffb806100d7981 */ /* 0x000ea8000c1e1900 */
[----:B------:R-:W2:Y:S01]  /*13f0*/  LDG.E R0, desc[UR6][R16.64+-0x2c] ;  /* 0xffffd40610007981 */ /* 0x000ea2000c1e1900 */
[----:B------:R-:W-:Y:S01]  /*1400*/  BSSY.RECONVERGENT B4, `(.L_x_34) ;  /* 0x0000012000047945 */ /* 0x000fe20003800200 */
[----:B---3-5:R-:W-:Y:S01]  /*1410*/  FADD R2, -R7, R2 ;  /* 0x0000000207027221 */ /* 0x028fe20000000100 */
[----:B----4-:R-:W-:-:S03]  /*1420*/  FADD R11, -R8, R11 ;  /* 0x0000000b080b7221 */ /* 0x010fc60000000100 */
[----:B------:R-:W-:Y:S01]  /*1430*/  FMUL R2, R2, R2 ;  /* 0x0000000202027220 */ /* 0x000fe20000400000 */
[----:B--2---:R-:W-:-:S03]  /*1440*/  FADD R13, -R6, R13 ;  /* 0x0000000d060d7221 */ /* 0x004fc60000000100 */
[----:B------:R-:W-:-:S04]  /*1450*/  FFMA R2, R11, R11, R2 ;  /* 0x0000000b0b027223 */ /* 0x000fc80000000002 */
[----:B------:R-:W-:-:S04]  /*1460*/  FFMA R23, R13, R13, R2 ;  /* 0x0000000d0d177223 */ /* 0x000fc80000000002 */
[----:B------:R-:W2:Y:S08]  /*1470*/  MUFU.RCP R2, R23 ;  /* 0x0000001700027308 */ /* 0x000eb00000001000 */
[----:B------:R-:W3:Y:S01]  /*1480*/  FCHK P0, R0, R23 ;  /* 0x0000001700007302 */ /* 0x000ee20000000000 */
[----:B--2---:R-:W-:-:S04]  /*1490*/  FFMA R11, -R23, R2, 1 ;  /* 0x3f800000170b7423 */ /* 0x004fc80000000102 */
[----:B------:R-:W-:-:S04]  /*14a0*/  FFMA R11, R2, R11, R2 ;  /* 0x0000000b020b7223 */ /* 0x000fc80000000002 */
[----:B------:R-:W-:-:S04]  /*14b0*/  FFMA R2, R0, R11, RZ ;  /* 0x0000000b00027223 */ /* 0x000fc800000000ff */
[----:B------:R-:W-:-:S04]  /*14c0*/  FFMA R10, -R23, R2, R0 ;  /* 0x00000002170a7223 */ /* 0x000fc80000000100 */
[----:B------:R-:W-:Y:S01]  /*14d0*/  FFMA R2, R11, R10, R2 ;  /* 0x0000000a0b027223 */ /* 0x000fe20000000002 */
[----:B---3--:R-:W-:Y:S06]  /*14e0*/  @!P0 BRA `(.L_x_35) ;  /* 0x00000000000c8947 */ /* 0x008fec0003800000 */
[----:B------:R-:W-:-:S07]  /*14f0*/  MOV R12, 0x1510 ;  /* 0x00001510000c7802 */ /* 0x000fce0000000f00 */
[----:B01----:R-:W-:Y:S05]  /*1500*/  CALL.REL.NOINC `($__internal_0_$__cuda_sm3x_div_rn_noftz_f32_slowpath) ;  /* 0x0000000c00307944 */ /* 0x003fea0003c00000 */
[----:B------:R-:W-:-:S07]  /*1510*/  MOV R2, R0 ;  /* 0x0000000000027202 */ /* 0x000fce0000000f00 */
.L_x_35:
[----:B------:R-:W-:Y:S05]  /*1520*/  BSYNC.RECONVERGENT B4 ;  /* 0x0000000000047941 */ /* 0x000fea0003800200 */
.L_x_34:
[----:B------:R-:W2:Y:S04]  /*1530*/  LDG.E R10, desc[UR6][R16.64+-0x24] ;  /* 0xffffdc06100a7981 */ /* 0x000ea8000c1e1900 */
[----:B------:R-:W3:Y:S04]  /*1540*/  LDG.E R11, desc[UR6][R16.64+-0x28] ;  /* 0xffffd806100b7981 */ /* 0x000ee8000c1e1900 */
[----:B------:R-:W4:Y:S04]  /*1550*/  LDG.E R13, desc[UR6][R16.64+-0x20] ;  /* 0xffffe006100d7981 */ /* 0x000f28000c1e1900 */
[----:B------:R-:W5:Y:S01]  /*1560*/  LDG.E R0, desc[UR6][R16.64+-0x4] ;  /* 0xfffffc0610007981 */ /* 0x000f62000c1e1900 */
[----:B------:R-:W-:Y:S01]  /*1570*/  BSSY.RECONVERGENT B4, `(.L_x_36) ;  /* 0x0000015000047945 */ /* 0x000fe20003800200 */
[C---:B------:R-:W-:Y:S01]  /*1580*/  FADD R25, R2.reuse, R25 ;  /* 0x0000001902197221 */ /* 0x040fe20000000000 */
[C---:B-1----:R-:W-:Y:S01]  /*1590*/  FADD R27, R2.reuse, R27 ;  /* 0x0000001b021b7221 */ /* 0x042fe20000000000 */
        /* <DEDUP_REMOVED lines=18> */
.L_x_37:
[----:B------:R-:W-:Y:S05]  /*16c0*/  BSYNC.RECONVERGENT B4 ;  /* 0x0000000000047941 */ /* 0x000fea0003800200 */
.L_x_36:
        /* <DEDUP_REMOVED lines=25> */
.L_x_39:
[----:B------:R-:W-:Y:S05]  /*1860*/  BSYNC.RECONVERGENT B4 ;  /* 0x0000000000047941 */ /* 0x000fea0003800200 */
.L_x_38:
        /* <DEDUP_REMOVED lines=25> */
.L_x_41:
[----:B------:R-:W-:Y:S05]  /*1a00*/  BSYNC.RECONVERGENT B4 ;  /* 0x0000000000047941 */ /* 0x000fea0003800200 */
.L_x_40:
[----:B------:R-:W-:Y:S01]  /*1a10*/  IADD3 R5, PT, PT, R5, 0x4, RZ ;  /* 0x0000000405057810 */ /* 0x000fe20007ffe0ff */
[--C-:B------:R-:W-:Y:S01]  /*1a20*/  FADD R25, R25, R10.reuse ;  /* 0x0000000a19197221 */ /* 0x100fe20000000000 */
[----:B------:R-:W-:Y:S01]  /*1a30*/  IADD3 R16, P1, PT, R16, 0xa0, RZ ;  /* 0x000000a010107810 */ /* 0x000fe20007f3e0ff */
[--C-:B------:R-:W-:Y:S01]  /*1a40*/  FADD R27, R27, R10.reuse ;  /* 0x0000000a1b1b7221 */ /* 0x100fe20000000000 */
[----:B------:R-:W-:Y:S01]  /*1a50*/  ISETP.NE.AND P0, PT, R5, RZ, PT ;  /* 0x000000ff0500720c */ /* 0x000fe20003f05270 */
[----:B------:R-:W-:Y:S01]  /*1a60*/  FADD R21, R21, R10 ;  /* 0x0000000a15157221 */ /* 0x000fe20000000000 */
[----:B------:R-:W-:Y:S02]  /*1a70*/  IADD3.X R17, PT, PT, RZ, R17, RZ, P1, !PT ;  /* 0x00000011ff117210 */ /* 0x000fe40000ffe4ff */
[----:B------:R-:W-:-:S09]  /*1a80*/  IADD3 R9, PT, PT, R9, 0x4, RZ ;  /* 0x0000000409097810 */ /* 0x000fd20007ffe0ff */
[----:B------:R-:W-:Y:S05]  /*1a90*/  @P0 BRA `(.L_x_42) ;  /* 0xfffffff800480947 */ /* 0x000fea000383ffff */
.L_x_33:
[----:B------:R-:W-:Y:S05]  /*1aa0*/  BSYNC.RECONVERGENT B3 ;  /* 0x0000000000037941 */ /* 0x000fea0003800200 */
.L_x_32:
[----:B------:R-:W-:-:S13]  /*1ab0*/  ISETP.NE.AND P0, PT, R3, RZ, PT ;  /* 0x000000ff0300720c */ /* 0x000fda0003f05270 */
[----:B------:R-:W-:Y:S05]  /*1ac0*/  @!P0 BRA `(.L_x_31) ;  /* 0x0000000400808947 */ /* 0x000fea0003800000 */
[----:B------:R-:W-:Y:S01]  /*1ad0*/  ISETP.NE.AND P0, PT, R3, 0x1, PT ;  /* 0x000000010300780c */ /* 0x000fe20003f05270 */
[----:B------:R-:W-:-:S12]  /*1ae0*/  BSSY.RECONVERGENT B3, `(.L_x_43) ;  /* 0x000003c000037945 */ /* 0x000fd80003800200 */
[----:B------:R-:W-:Y:S05]  /*1af0*/  @!P0 BRA `(.L_x_44) ;  /* 0x0000000000e88947 */ /* 0x000fea0003800000 */
[----:B------:R-:W3:Y:S01]  /*1b00*/  LDC.64 R16, c[0x0][0x380] ;  /* 0x0000e000ff107b82 */ /* 0x000ee20000000a00 */
[----:B------:R-:W4:Y:S04]  /*1b10*/  LDG.E R5, desc[UR6][R14.64+0x4] ;  /* 0x000004060e057981 */ /* 0x000f28000c1e1900 */
[----:B------:R-:W5:Y:S04]  /*1b20*/  LDG.E R6, desc[UR6][R14.64] ;  /* 0x000000060e067981 */ /* 0x000f68000c1e1900 */
[----:B------:R-:W2:Y:S01]  /*1b30*/  LDG.E R3, desc[UR6][R14.64+0x8] ;  /* 0x000008060e037981 */ /* 0x000ea2000c1e1900 */
[----:B---3--:R-:W-:-:S05]  /*1b40*/  IMAD.WIDE.U32 R16, R9, 0x28, R16 ;  /* 0x0000002809107825 */ /* 0x008fca00078e0010 */
[----:B------:R-:W4:Y:S04]  /*1b50*/  LDG.E R2, desc[UR6][R16.64+0x4] ;  /* 0x0000040610027981 */ /* 0x000f28000c1e1900 */
[----:B------:R-:W5:Y:S04]  /*1b60*/  LDG.E R7, desc[UR6][R16.64] ;  /* 0x0000000610077981 */ /* 0x000f68000c1e1900 */
[----:B------:R-:W2:Y:S04]  /*1b70*/  LDG.E R8, desc[UR6][R16.64+0x8] ;  /* 0x0000080610087981 */ /* 0x000ea8000c1e1900 */
[----:B------:R-:W3:Y:S01]  /*1b80*/  LDG.E R0, desc[UR6][R16.64+0x24] ;  /* 0x0000240610007981 */ /* 0x000ee2000c1e1900 */
[----:B------:R-:W-:Y:S01]  /*1b90*/  BSSY.RECONVERGENT B4, `(.L_x_45) ;  /* 0x0000012000047945 */ /* 0x000fe20003800200 */
[----:B----4-:R-:W-:Y:S01]  /*1ba0*/  FADD R2, R2, -R5 ;  /* 0x8000000502027221 */ /* 0x010fe20000000000 */
[----:B-----5:R-:W-:-:S03]  /*1bb0*/  FADD R7, R7, -R6 ;  /* 0x8000000607077221 */ /* 0x020fc60000000000 */
[----:B------:R-:W-:Y:S01]  /*1bc0*/  FMUL R2, R2, R2 ;  /* 0x0000000202027220 */ /* 0x000fe20000400000 */
[----:B--2---:R-:W-:-:S03]  /*1bd0*/  FADD R8, R8, -R3 ;  /* 0x8000000308087221 */ /* 0x004fc60000000000 */
[----:B------:R-:W-:-:S04]  /*1be0*/  FFMA R7, R7, R7, R2 ;  /* 0x0000000707077223 */ /* 0x000fc80000000002 */
[----:B------:R-:W-:-:S04]  /*1bf0*/  FFMA R23, R8, R8, R7 ;  /* 0x0000000808177223 */ /* 0x000fc80000000007 */
[----:B------:R-:W2:Y:S08]  /*1c00*/  MUFU.RCP R2, R23 ;  /* 0x0000001700027308 */ /* 0x000eb00000001000 */
[----:B---3--:R-:W3:Y:S01]  /*1c10*/  FCHK P0, R0, R23 ;  /* 0x0000001700007302 */ /* 0x008ee20000000000 */
        /* <DEDUP_REMOVED lines=9> */
.L_x_46:
[----:B------:R-:W-:Y:S05]  /*1cb0*/  BSYNC.RECONVERGENT B4 ;  /* 0x0000000000047941 */ /* 0x000fea0003800200 */
.L_x_45:
[----:B------:R-:W2:Y:S04]  /*1cc0*/  LDG.E R8, desc[UR6][R16.64+0x2c] ;  /* 0x00002c0610087981 */ /* 0x000ea8000c1e1900 */
[----:B------:R-:W3:Y:S04]  /*1cd0*/  LDG.E R7, desc[UR6][R16.64+0x28] ;  /* 0x0000280610077981 */ /* 0x000ee8000c1e1900 */
[----:B------:R-:W4:Y:S04]  /*1ce0*/  LDG.E R10, desc[UR6][R16.64+0x30] ;  /* 0x00003006100a7981 */ /* 0x000f28000c1e1900 */
[----:B------:R-:W5:Y:S01]  /*1cf0*/  LDG.E R0, desc[UR6][R16.64+0x4c] ;  /* 0x00004c0610007981 */ /* 0x000f62000c1e1900 */
[----:B------:R-:W-:Y:S01]  /*1d00*/  BSSY.RECONVERGENT B4, `(.L_x_47) ;  /* 0x0000015000047945 */ /* 0x000fe20003800200 */
[--C-:B------:R-:W-:Y:S01]  /*1d10*/  FADD R25, R25, R2.reuse ;  /* 0x0000000219197221 */ /* 0x100fe20000000000 */
[--C-:B-1----:R-:W-:Y:S01]  /*1d20*/  FADD R27, R27, R2.reuse ;  /* 0x000000021b1b7221 */ /* 0x102fe20000000000 */
        /* <DEDUP_REMOVED lines=18> */
.L_x_48:
[----:B------:R-:W-:Y:S05]  /*1e50*/  BSYNC.RECONVERGENT B4 ;  /* 0x0000000000047941 */ /* 0x000fea0003800200 */
.L_x_47:
[--C-:B------:R-:W-:Y:S01]  /*1e60*/  FADD R25, R25, R6.reuse ;  /* 0x0000000619197221 */ /* 0x100fe20000000000 */
[--C-:B------:R-:W-:Y:S01]  /*1e70*/  FADD R27, R27, R6.reuse ;  /* 0x000000061b1b7221 */ /* 0x100fe20000000000 */
[----:B------:R-:W-:Y:S01]  /*1e80*/  FADD R21, R21, R6 ;  /* 0x0000000615157221 */ /* 0x000fe20000000000 */
[----:B------:R-:W-:-:S07]  /*1e90*/  IADD3 R9, PT, PT, R9, 0x2, RZ ;  /* 0x0000000209097810 */ /* 0x000fce0007ffe0ff */
.L_x_44:
[----:B------:R-:W-:Y:S05]  /*1ea0*/  BSYNC.RECONVERGENT B3 ;  /* 0x0000000000037941 */ /* 0x000fea0003800200 */
.L_x_43:
[----:B------:R-:W-:-:S04]  /*1eb0*/  LOP3.LUT R4, R4, 0x1, RZ, 0xc0, !PT ;  /* 0x0000000104047812 */ /* 0x000fc800078ec0ff */
[----:B------:R-:W-:-:S13]  /*1ec0*/  ISETP.NE.U32.AND P0, PT, R4, 0x1, PT ;  /* 0x000000010400780c */ /* 0x000fda0003f05070 */
[----:B------:R-:W-:Y:S05]  /*1ed0*/  @P0 BRA `(.L_x_31) ;  /* 0x00000000007c0947 */ /* 0x000fea0003800000 */
[----:B------:R-:W3:Y:S01]  /*1ee0*/  LDC.64 R2, c[0x0][0x380] ;  /* 0x0000e000ff027b82 */ /* 0x000ee20000000a00 */
[----:B------:R-:W4:Y:S04]  /*1ef0*/  LDG.E R7, desc[UR6][R14.64+0x4] ;  /* 0x000004060e077981 */ /* 0x000f28000c1e1900 */
[----:B------:R-:W5:Y:S01]  /*1f00*/  LDG.E R5, desc[UR6][R14.64] ;  /* 0x000000060e057981 */ /* 0x000f62000c1e1900 */
[----:B---3--:R-:W-:-:S03]  /*1f10*/  IMAD.WIDE.U32 R2, R9, 0x28, R2 ;  /* 0x0000002809027825 */ /* 0x008fc600078e0002 */
[----:B------:R-:W3:Y:S04]  /*1f20*/  LDG.E R9, desc[UR6][R14.64+0x8] ;  /* 0x000008060e097981 */ /* 0x000ee8000c1e1900 */
[----:B------:R-:W4:Y:S04]  /*1f30*/  LDG.E R6, desc[UR6][R2.64+0x4] ;  /* 0x0000040602067981 */ /* 0x000f28000c1e1900 */
[----:B------:R-:W5:Y:S04]  /*1f40*/  LDG.E R4, desc[UR6][R2.64] ;  /* 0x0000000602047981 */ /* 0x000f68000c1e1900 */
[----:B------:R-:W3:Y:S04]  /*1f50*/  LDG.E R8, desc[UR6][R2.64+0x8] ;  /* 0x0000080602087981 */ /* 0x000ee8000c1e1900 */
[----:B------:R-:W2:Y:S01]  /*1f60*/  LDG.E R0, desc[UR6][R2.64+0x24] ;  /* 0x0000240602007981 */ /* 0x000ea2000c1e1900 */
[----:B------:R-:W-:Y:S01]  /*1f70*/  BSSY.RECONVERGENT B3, `(.L_x_49) ;  /* 0x0000012000037945 */ /* 0x000fe20003800200 */
[----:B----4-:R-:W-:Y:S01]  /*1f80*/  FADD R6, R6, -R7 ;  /* 0x8000000706067221 */ /* 0x010fe20000000000 */
[----:B-----5:R-:W-:-:S03]  /*1f90*/  FADD R4, R4, -R5 ;  /* 0x8000000504047221 */ /* 0x020fc60000000000 */
[----:B------:R-:W-:Y:S01]  /*1fa0*/  FMUL R5, R6, R6 ;  /* 0x0000000606057220 */ /* 0x000fe20000400000 */
[----:B---3--:R-:W-:-:S03]  /*1fb0*/  FADD R8, R8, -R9 ;  /* 0x8000000908087221 */ /* 0x008fc60000000000 */
        /* <DEDUP_REMOVED lines=13> */
.L_x_50:
[----:B------:R-:W-:Y:S05]  /*2090*/  BSYNC.RECONVERGENT B3 ;  /* 0x0000000000037941 */ /* 0x000fea0003800200 */
.L_x_49:
[--C-:B------:R-:W-:Y:S01]  /*20a0*/  FADD R25, R25, R2.reuse ;  /* 0x0000000219197221 */ /* 0x100fe20000000000 */
[--C-:B-1----:R-:W-:Y:S01]  /*20b0*/  FADD R27, R27, R2.reuse ;  /* 0x000000021b1b7221 */ /* 0x102fe20000000000 */
[----:B------:R-:W-:-:S07]  /*20c0*/  FADD R21, R21, R2 ;  /* 0x0000000215157221 */ /* 0x000fce0000000000 */
.L_x_31:
[----:B------:R-:W-:Y:S05]  /*20d0*/  BSYNC.RECONVERGENT B0 ;  /* 0x0000000000007941 */ /* 0x000fea0003800200 */
.L_x_30:
[----:B------:R-:W3:Y:S01]  /*20e0*/  F2F.F64.F32 R2, R25 ;  /* 0x0000001900027310 */ /* 0x000ee20000201800 */
[----:B------:R-:W-:Y:S01]  /*20f0*/  UMOV UR4, 0xb33c110a ;  /* 0xb33c110a00047882 */ /* 0x000fe20000000000 */
[----:B------:R-:W-:-:S06]  /*2100*/  UMOV UR5, 0x3dd26ab4 ;  /* 0x3dd26ab400057882 */ /* 0x000fcc0000000000 */
[----:B------:R-:W4:Y:S01]  /*2110*/  F2F.F64.F32 R4, R27 ;  /* 0x0000001b00047310 */ /* 0x000f220000201800 */
[----:B---3--:R-:W-:-:S07]  /*2120*/  DMUL R2, R2, UR4 ;  /* 0x0000000402027c28 */ /* 0x008fce0008000000 */
[----:B------:R-:W3:Y:S01]  /*2130*/  F2F.F64.F32 R6, R21 ;  /* 0x0000001500067310 */ /* 0x000ee20000201800 */
[----:B----4-:R-:W-:-:S07]  /*2140*/  DMUL R4, R4, UR4 ;  /* 0x0000000404047c28 */ /* 0x010fce0008000000 */
[----:B------:R-:W4:Y:S01]  /*2150*/  F2F.F32.F64 R3, R2 ;  /* 0x0000000200037310 */ /* 0x000f220000301000 */
[----:B---3--:R-:W-:-:S07]  /*2160*/  DMUL R6, R6, UR4 ;  /* 0x0000000406067c28 */ /* 0x008fce0008000000 */
[----:B------:R-:W3:Y:S01]  /*2170*/  F2F.F32.F64 R5, R4 ;  /* 0x0000000400057310 */ /* 0x000ee20000301000 */
[----:B----4-:R-:W-:Y:S07]  /*2180*/  STG.E desc[UR6][R14.64+0x18], R3 ;  /* 0x000018030e007986 */ /* 0x010fee000c101906 */
[----:B------:R-:W4:Y:S01]  /*2190*/  F2F.F32.F64 R7, R6 ;  /* 0x0000000600077310 */ /* 0x000f220000301000 */
[----:B---3--:R-:W-:Y:S04]  /*21a0*/  STG.E desc[UR6][R14.64+0x1c], R5 ;  /* 0x00001c050e007986 */ /* 0x008fe8000c101906 */
[----:B----4-:R-:W-:Y:S01]  /*21b0*/  STG.E desc[UR6][R14.64+0x20], R7 ;  /* 0x000020070e007986 */ /* 0x010fe2000c101906 */
[----:B------:R-:W-:Y:S05]  /*21c0*/  EXIT ;  /* 0x000000000000794d */ /* 0x000fea0003800000 */
        .weak           $__internal_0_$__cuda_sm3x_div_rn_noftz_f32_slowpath
        .type           $__internal_0_$__cuda_sm3x_div_rn_noftz_f32_slowpath,@function
        .size           $__internal_0_$__cuda_sm3x_div_rn_noftz_f32_slowpath,(.L_x_63 - $__internal_0_$__cuda_sm3x_div_rn_noftz_f32_slowpath)
$__internal_0_$__cuda_sm3x_div_rn_noftz_f32_slowpath:
[----:B------:R-:W-:Y:S01]  /*21d0*/  SHF.R.U32.HI R2, RZ, 0x17, R23 ;  /* 0x00000017ff027819 */ /* 0x000fe20000011617 */
[----:B------:R-:W-:Y:S01]  /*21e0*/  BSSY.RECONVERGENT B1, `(.L_x_51) ;  /* 0x0000062000017945 */ /* 0x000fe20003800200 */
[----:B------:R-:W-:Y:S02]  /*21f0*/  SHF.R.U32.HI R19, RZ, 0x17, R0 ;  /* 0x00000017ff137819 */ /* 0x000fe40000011600 */
[----:B------:R-:W-:Y:S02]  /*2200*/  LOP3.LUT R2, R2, 0xff, RZ, 0xc0, !PT ;  /* 0x000000ff02027812 */ /* 0x000fe400078ec0ff */
[----:B------:R-:W-:Y:S02]  /*2210*/  LOP3.LUT R19, R19, 0xff, RZ, 0xc0, !PT ;  /* 0x000000ff13137812 */ /* 0x000fe400078ec0ff */
[----:B------:R-:W-:Y:S02]  /*2220*/  IADD3 R13, PT, PT, R2, -0x1, RZ ;  /* 0xffffffff020d7810 */ /* 0x000fe40007ffe0ff */
[----:B------:R-:W-:-:S02]  /*2230*/  IADD3 R22, PT, PT, R19, -0x1, RZ ;  /* 0xffffffff13167810 */ /* 0x000fc40007ffe0ff */
[----:B------:R-:W-:-:S04]  /*2240*/  ISETP.GT.U32.AND P0, PT, R13, 0xfd, PT ;  /* 0x000000fd0d00780c */ /* 0x000fc80003f04070 */
[----:B------:R-:W-:-:S13]  /*2250*/  ISETP.GT.U32.OR P0, PT, R22, 0xfd, P0 ;  /* 0x000000fd1600780c */ /* 0x000fda0000704470 */
[----:B------:R-:W-:Y:S01]  /*2260*/  @!P0 MOV R11, RZ ;  /* 0x000000ff000b8202 */ /* 0x000fe20000000f00 */
[----:B------:R-:W-:Y:S06]  /*2270*/  @!P0 BRA `(.L_x_52) ;  /* 0x00000000005c8947 */ /* 0x000fec0003800000 */
[----:B------:R-:W-:Y:S02]  /*2280*/  FSETP.GTU.FTZ.AND P0, PT, |R0|, +INF , PT ;  /* 0x7f8000000000780b */ /* 0x000fe40003f1c200 */
[----:B------:R-:W-:-:S04]  /*2290*/  FSETP.GTU.FTZ.AND P1, PT, |R23|, +INF , PT ;  /* 0x7f8000001700780b */ /* 0x000fc80003f3c200 */
[----:B------:R-:W-:-:S13]  /*22a0*/  PLOP3.LUT P0, PT, P0, P1, PT, 0xf8, 0x8f ;  /* 0x00000000008f781c */ /* 0x000fda0000703f70 */
[----:B------:R-:W-:Y:S05]  /*22b0*/  @P0 BRA `(.L_x_53) ;  /* 0x00000004004c0947 */ /* 0x000fea0003800000 */
[----:B------:R-:W-:-:S13]  /*22c0*/  LOP3.LUT P0, RZ, R23, 0x7fffffff, R0, 0xc8, !PT ;  /* 0x7fffffff17ff7812 */ /* 0x000fda000780c800 */
[----:B------:R-:W-:Y:S05]  /*22d0*/  @!P0 BRA `(.L_x_54) ;  /* 0x00000004003c8947 */ /* 0x000fea0003800000 */
[C---:B------:R-:W-:Y:S02]  /*22e0*/  FSETP.NEU.FTZ.AND P2, PT, |R0|.reuse, +INF , PT ;  /* 0x7f8000000000780b */ /* 0x040fe40003f5d200 */
[----:B------:R-:W-:Y:S02]  /*22f0*/  FSETP.NEU.FTZ.AND P1, PT, |R23|, +INF , PT ;  /* 0x7f8000001700780b */ /* 0x000fe40003f3d200 */
[----:B------:R-:W-:-:S11]  /*2300*/  FSETP.NEU.FTZ.AND P0, PT, |R0|, +INF , PT ;  /* 0x7f8000000000780b */ /* 0x000fd60003f1d200 */
[----:B------:R-:W-:Y:S05]  /*2310*/  @!P1 BRA !P2, `(.L_x_54) ;  /* 0x00000004002c9947 */ /* 0x000fea0005000000 */
[----:B------:R-:W-:-:S04]  /*2320*/  LOP3.LUT P2, RZ, R0, 0x7fffffff, RZ, 0xc0, !PT ;  /* 0x7fffffff00ff7812 */ /* 0x000fc8000784c0ff */
[----:B------:R-:W-:-:S13]  /*2330*/  PLOP3.LUT P1, PT, P1, P2, PT, 0x2f, 0xf2 ;  /* 0x0000000000f2781c */ /* 0x000fda0000f24577 */
[----:B------:R-:W-:Y:S05]  /*2340*/  @P1 BRA `(.L_x_55) ;  /* 0x0000000400181947 */ /* 0x000fea0003800000 */
[----:B------:R-:W-:-:S04]  /*2350*/  LOP3.LUT P1, RZ, R23, 0x7fffffff, RZ, 0xc0, !PT ;  /* 0x7fffffff17ff7812 */ /* 0x000fc8000782c0ff */
[----:B------:R-:W-:-:S13]  /*2360*/  PLOP3.LUT P0, PT, P0, P1, PT, 0x2f, 0xf2 ;  /* 0x0000000000f2781c */ /* 0x000fda0000702577 */
[----:B------:R-:W-:Y:S05]  /*2370*/  @P0 BRA `(.L_x_56) ;  /* 0x0000000400000947 */ /* 0x000fea0003800000 */
[----:B------:R-:W-:Y:S02]  /*2380*/  ISETP.GE.AND P0, PT, R22, RZ, PT ;  /* 0x000000ff1600720c */ /* 0x000fe40003f06270 */
[----:B------:R-:W-:-:S11]  /*2390*/  ISETP.GE.AND P1, PT, R13, RZ, PT ;  /* 0x000000ff0d00720c */ /* 0x000fd60003f26270 */
[----:B------:R-:W-:Y:S01]  /*23a0*/  @P0 MOV R11, RZ ;  /* 0x000000ff000b0202 */ /* 0x000fe20000000f00 */
[----:B------:R-:W-:Y:S01]  /*23b0*/  @!P0 FFMA R0, R0, 1.84467440737095516160e+19, RZ ;  /* 0x5f80000000008823 */ /* 0x000fe200000000ff */
[----:B------:R-:W-:Y:S01]  /*23c0*/  @!P0 MOV R11, 0xffffffc0 ;  /* 0xffffffc0000b8802 */ /* 0x000fe20000000f00 */
[----:B------:R-:W-:-:S03]  /*23d0*/  @!P1 FFMA R23, R23, 1.84467440737095516160e+19, RZ ;  /* 0x5f80000017179823 */ /* 0x000fc600000000ff */
[----:B------:R-:W-:-:S07]  /*23e0*/  @!P1 IADD3 R11, PT, PT, R11, 0x40, RZ ;  /* 0x000000400b0b9810 */ /* 0x000fce0007ffe0ff */
.L_x_52:
[----:B------:R-:W-:Y:S01]  /*23f0*/  LEA R26, R2, 0xc0800000, 0x17 ;  /* 0xc0800000021a7811 */ /* 0x000fe200078eb8ff */
[----:B------:R-:W-:Y:S01]  /*2400*/  BSSY.RECONVERGENT B2, `(.L_x_57) ;  /* 0x0000036000027945 */ /* 0x000fe20003800200 */
[----:B------:R-:W-:Y:S02]  /*2410*/  IADD3 R19, PT, PT, R19, -0x7f, RZ ;  /* 0xffffff8113137810 */ /* 0x000fe40007ffe0ff */
[----:B------:R-:W-:-:S03]  /*2420*/  IADD3 R26, PT, PT, -R26, R23, RZ ;  /* 0x000000171a1a7210 */ /* 0x000fc60007ffe1ff */
[----:B------:R-:W-:Y:S01]  /*2430*/  IMAD R0, R19, -0x800000, R0 ;  /* 0xff80000013007824 */ /* 0x000fe200078e0200 */
[----:B------:R-:W0:Y:S01]  /*2440*/  MUFU.RCP R22, R26 ;  /* 0x0000001a00167308 */ /* 0x000e220000001000 */
[----:B------:R-:W-:-:S04]  /*2450*/  FADD.FTZ R13, -R26, -RZ ;  /* 0x800000ff1a0d7221 */ /* 0x000fc80000010100 */
[----:B0-----:R-:W-:-:S04]  /*2460*/  FFMA R23, R22, R13, 1 ;  /* 0x3f80000016177423 */ /* 0x001fc8000000000d */
[----:B------:R-:W-:-:S04]  /*2470*/  FFMA R23, R22, R23, R22 ;  /* 0x0000001716177223 */ /* 0x000fc80000000016 */
[----:B------:R-:W-:-:S04]  /*2480*/  FFMA R22, R0, R23, RZ ;  /* 0x0000001700167223 */ /* 0x000fc800000000ff */
[----:B------:R-:W-:-:S04]  /*2490*/  FFMA R24, R13, R22, R0 ;  /* 0x000000160d187223 */ /* 0x000fc80000000000 */
[----:B------:R-:W-:Y:S01]  /*24a0*/  FFMA R24, R23, R24, R22 ;  /* 0x0000001817187223 */ /* 0x000fe20000000016 */
[----:B------:R-:W-:-:S03]  /*24b0*/  IADD3 R22, PT, PT, R19, 0x7f, -R2 ;  /* 0x0000007f13167810 */ /* 0x000fc60007ffe802 */
[----:B------:R-:W-:Y:S01]  /*24c0*/  FFMA R13, R13, R24, R0 ;  /* 0x000000180d0d7223 */ /* 0x000fe20000000000 */
[----:B------:R-:W-:-:S03]  /*24d0*/  IADD3 R11, PT, PT, R22, R11, RZ ;  /* 0x0000000b160b7210 */ /* 0x000fc60007ffe0ff */
[----:B------:R-:W-:-:S05]  /*24e0*/  FFMA R0, R23, R13, R24 ;  /* 0x0000000d17007223 */ /* 0x000fca0000000018 */
[----:B------:R-:W-:-:S04]  /*24f0*/  SHF.R.U32.HI R2, RZ, 0x17, R0 ;  /* 0x00000017ff027819 */ /* 0x000fc80000011600 */
[----:B------:R-:W-:-:S04]  /*2500*/  LOP3.LUT R2, R2, 0xff, RZ, 0xc0, !PT ;  /* 0x000000ff02027812 */ /* 0x000fc800078ec0ff */
[----:B------:R-:W-:-:S04]  /*2510*/  IADD3 R2, PT, PT, R2, R11, RZ ;  /* 0x0000000b02027210 */ /* 0x000fc80007ffe0ff */
[----:B------:R-:W-:-:S04]  /*2520*/  IADD3 R19, PT, PT, R2, -0x1, RZ ;  /* 0xffffffff02137810 */ /* 0x000fc80007ffe0ff */
[----:B------:R-:W-:-:S13]  /*2530*/  ISETP.GE.U32.AND P0, PT, R19, 0xfe, PT ;  /* 0x000000fe1300780c */ /* 0x000fda0003f06070 */
[----:B------:R-:W-:Y:S05]  /*2540*/  @!P0 BRA `(.L_x_58) ;  /* 0x0000000000808947 */ /* 0x000fea0003800000 */
[----:B------:R-:W-:-:S13]  /*2550*/  ISETP.GT.AND P0, PT, R2, 0xfe, PT ;  /* 0x000000fe0200780c */ /* 0x000fda0003f04270 */
[----:B------:R-:W-:Y:S05]  /*2560*/  @P0 BRA `(.L_x_59) ;  /* 0x00000000006c0947 */ /* 0x000fea0003800000 */
[----:B------:R-:W-:-:S13]  /*2570*/  ISETP.GE.AND P0, PT, R2, 0x1, PT ;  /* 0x000000010200780c */ /* 0x000fda0003f06270 */
[----:B------:R-:W-:Y:S05]  /*2580*/  @P0 BRA `(.L_x_60) ;  /* 0x0000000000740947 */ /* 0x000fea0003800000 */
[----:B------:R-:W-:Y:S02]  /*2590*/  ISETP.GE.AND P0, PT, R2, -0x18, PT ;  /* 0xffffffe80200780c */ /* 0x000fe40003f06270 */
[----:B------:R-:W-:-:S11]  /*25a0*/  LOP3.LUT R0, R0, 0x80000000, RZ, 0xc0, !PT ;  /* 0x8000000000007812 */ /* 0x000fd600078ec0ff */
[----:B------:R-:W-:Y:S05]  /*25b0*/  @!P0 BRA `(.L_x_60) ;  /* 0x0000000000688947 */ /* 0x000fea0003800000 */
[CCC-:B------:R-:W-:Y:S01]  /*25c0*/  FFMA.RZ R11, R23.reuse, R13.reuse, R24.reuse ;  /* 0x0000000d170b7223 */ /* 0x1c0fe2000000c018 */
[CCC-:B------:R-:W-:Y:S01]  /*25d0*/  FFMA.RP R19, R23.reuse, R13.reuse, R24.reuse ;  /* 0x0000000d17137223 */ /* 0x1c0fe20000008018 */
[----:B------:R-:W-:Y:S01]  /*25e0*/  FFMA.RM R24, R23, R13, R24 ;  /* 0x0000000d17187223 */ /* 0x000fe20000004018 */
[C---:B------:R-:W-:Y:S02]  /*25f0*/  IADD3 R13, PT, PT, R2.reuse, 0x20, RZ ;  /* 0x00000020020d7810 */ /* 0x040fe40007ffe0ff */
[----:B------:R-:W-:Y:S02]  /*2600*/  LOP3.LUT R11, R11, 0x7fffff, RZ, 0xc0, !PT ;  /* 0x007fffff0b0b7812 */ /* 0x000fe400078ec0ff */
[C---:B------:R-:W-:Y:S02]  /*2610*/  ISETP.NE.AND P2, PT, R2.reuse, RZ, PT ;  /* 0x000000ff0200720c */ /* 0x040fe40003f45270 */
[----:B------:R-:W-:Y:S02]  /*2620*/  LOP3.LUT R22, R11, 0x800000, RZ, 0xfc, !PT ;  /* 0x008000000b167812 */ /* 0x000fe400078efcff */
[----:B------:R-:W-:-:S02]  /*2630*/  ISETP.NE.AND P1, PT, R2, RZ, PT ;  /* 0x000000ff0200720c */ /* 0x000fc40003f25270 */
[----:B------:R-:W-:Y:S02]  /*2640*/  IADD3 R2, PT, PT, -R2, RZ, RZ ;  /* 0x000000ff02027210 */ /* 0x000fe40007ffe1ff */
[----:B------:R-:W-:Y:S02]  /*2650*/  SHF.L.U32 R13, R22, R13, RZ ;  /* 0x0000000d160d7219 */ /* 0x000fe400000006ff */
[----:B------:R-:W-:Y:S02]  /*2660*/  FSETP.NEU.FTZ.AND P0, PT, R19, R24, PT ;  /* 0x000000181300720b */ /* 0x000fe40003f1d000 */
[----:B------:R-:W-:Y:S02]  /*2670*/  SEL R11, R2, RZ, P2 ;  /* 0x000000ff020b7207 */ /* 0x000fe40001000000 */
[----:B------:R-:W-:Y:S02]  /*2680*/  ISETP.NE.AND P1, PT, R13, RZ, P1 ;  /* 0x000000ff0d00720c */ /* 0x000fe40000f25270 */
[----:B------:R-:W-:-:S02]  /*2690*/  SHF.R.U32.HI R13, RZ, R11, R22 ;  /* 0x0000000bff0d7219 */ /* 0x000fc40000011616 */
[----:B------:R-:W-:Y:S02]  /*26a0*/  PLOP3.LUT P0, PT, P0, P1, PT, 0xf8, 0x8f ;  /* 0x00000000008f781c */ /* 0x000fe40000703f70 */
[----:B------:R-:W-:Y:S02]  /*26b0*/  SHF.R.U32.HI R11, RZ, 0x1, R13 ;  /* 0x00000001ff0b7819 */ /* 0x000fe4000001160d */
[----:B------:R-:W-:-:S04]  /*26c0*/  SEL R2, RZ, 0x1, !P0 ;  /* 0x00000001ff027807 */ /* 0x000fc80004000000 */
[----:B------:R-:W-:-:S04]  /*26d0*/  LOP3.LUT R2, R2, 0x1, R11, 0xf8, !PT ;  /* 0x0000000102027812 */ /* 0x000fc800078ef80b */
[----:B------:R-:W-:-:S04]  /*26e0*/  LOP3.LUT R2, R2, R13, RZ, 0xc0, !PT ;  /* 0x0000000d02027212 */ /* 0x000fc800078ec0ff */
[----:B------:R-:W-:-:S04]  /*26f0*/  IADD3 R11, PT, PT, R11, R2, RZ ;  /* 0x000000020b0b7210 */ /* 0x000fc80007ffe0ff */
[----:B------:R-:W-:Y:S01]  /*2700*/  LOP3.LUT R0, R11, R0, RZ, 0xfc, !PT ;  /* 0x000000000b007212 */ /* 0x000fe200078efcff */
[----:B------:R-:W-:Y:S06]  /*2710*/  BRA `(.L_x_60) ;  /* 0x0000000000107947 */ /* 0x000fec0003800000 */
.L_x_59:
[----:B------:R-:W-:-:S04]  /*2720*/  LOP3.LUT R0, R0, 0x80000000, RZ, 0xc0, !PT ;  /* 0x8000000000007812 */ /* 0x000fc800078ec0ff */
[----:B------:R-:W-:Y:S01]  /*2730*/  LOP3.LUT R0, R0, 0x7f800000, RZ, 0xfc, !PT ;  /* 0x7f80000000007812 */ /* 0x000fe200078efcff */
[----:B------:R-:W-:Y:S06]  /*2740*/  BRA `(.L_x_60) ;  /* 0x0000000000047947 */ /* 0x000fec0003800000 */
.L_x_58:
[----:B------:R-:W-:-:S07]  /*2750*/  LEA R0, R11, R0, 0x17 ;  /* 0x000000000b007211 */ /* 0x000fce00078eb8ff */
.L_x_60:
[----:B------:R-:W-:Y:S05]  /*2760*/  BSYNC.RECONVERGENT B2 ;  /* 0x0000000000027941 */ /* 0x000fea0003800200 */
.L_x_57:
[----:B------:R-:W-:Y:S05]  /*2770*/  BRA `(.L_x_61) ;  /* 0x0000000000207947 */ /* 0x000fea0003800000 */
.L_x_56:
[----:B------:R-:W-:-:S04]  /*2780*/  LOP3.LUT R0, R23, 0x80000000, R0, 0x48, !PT ;  /* 0x8000000017007812 */ /* 0x000fc800078e4800 */
[----:B------:R-:W-:Y:S01]  /*2790*/  LOP3.LUT R0, R0, 0x7f800000, RZ, 0xfc, !PT ;  /* 0x7f80000000007812 */ /* 0x000fe200078efcff */
[----:B------:R-:W-:Y:S06]  /*27a0*/  BRA `(.L_x_61) ;  /* 0x0000000000147947 */ /* 0x000fec0003800000 */
.L_x_55:
[----:B------:R-:W-:Y:S01]  /*27b0*/  LOP3.LUT R0, R23, 0x80000000, R0, 0x48, !PT ;  /* 0x8000000017007812 */ /* 0x000fe200078e4800 */
[----:B------:R-:W-:Y:S06]  /*27c0*/  BRA `(.L_x_61) ;  /* 0x00000000000c7947 */ /* 0x000fec0003800000 */
.L_x_54:
[----:B------:R-:W0:Y:S01]  /*27d0*/  MUFU.RSQ R0, -QNAN ;  /* 0xffc0000000007908 */ /* 0x000e220000001400 */
[----:B------:R-:W-:Y:S05]  /*27e0*/  BRA `(.L_x_61) ;  /* 0x0000000000047947 */ /* 0x000fea0003800000 */
.L_x_53:
[----:B------:R-:W-:-:S07]  /*27f0*/  FADD.FTZ R0, R0, R23 ;  /* 0x0000001700007221 */ /* 0x000fce0000010000 */
.L_x_61:
[----:B------:R-:W-:Y:S05]  /*2800*/  BSYNC.RECONVERGENT B1 ;  /* 0x0000000000017941 */ /* 0x000fea0003800200 */
.L_x_51:
[----:B------:R-:W-:-:S04]  /*2810*/  HFMA2 R13, -RZ, RZ, 0, 0 ;  /* 0x00000000ff0d7431 */ /* 0x000fc800000001ff */
[----:B0-----:R-:W-:Y:S05]  /*2820*/  RET.REL.NODEC R12 `(_Z5nbodyP4Bodyi) ;  /* 0xffffffd40cf47950 */ /* 0x001fea0003c3ffff */
.L_x_62:
        /* <DEDUP_REMOVED lines=13> */
.L_x_63:


//--------------------- .nv.shared.reserved.0     --------------------------
	.section	.nv.shared.reserved.0,"aw",@nobits
	.weak		__nv_reservedSMEM_offset_0_alias
	.size		__nv_reservedSMEM_offset_0_alias, 0, 64
	.other		__nv_reservedSMEM_offset_0_alias,@"STO_CUDA_RESERVED_SHARED STV_DEFAULT"
__nv_reservedSMEM_offset_0_alias:
	.zero		0
	.zero		64


//--------------------- .nv.constant0._Z12updateBodiesP4Bodyi --------------------------
	.section	.nv.constant0._Z12updateBodiesP4Bodyi,"a",@progbits
	.sectionflags	@""
	.align	4
.nv.constant0._Z12updateBodiesP4Bodyi:
	.zero		908


//--------------------- .nv.constant0._Z5nbodyP4Bodyi --------------------------
	.section	.nv.constant0._Z5nbodyP4Bodyi,"a",@progbits
	.sectionflags	@""
	.align	4
.nv.constant0._Z5nbodyP4Bodyi:
	.zero		908


//--------------------- SYMBOLS --------------------------

	.type		.nv.reservedSmem.offset0,@object
	.size		.nv.reservedSmem.offset0,0x4
